//
// Generated by NVIDIA NVVM Compiler
//
// Compiler Build ID: CL-36424714
// Cuda compilation tools, release 13.0, V13.0.88
// Based on NVVM 20.0.0
//

.version 9.0
.target sm_100
.address_size 64

	// .globl	_Z11cudaPowGradPdS_S_di
.func  (.param .b64 func_retval0) __internal_accurate_pow
(
	.param .b64 __internal_accurate_pow_param_0,
	.param .b64 __internal_accurate_pow_param_1
)
;
.global .align 4 .b8 precalc_xorwow_matrix[102400];
.global .align 4 .b8 precalc_xorwow_offset_matrix[102400];
.global .align 4 .b8 mrg32k3aM1[2304];
.global .align 4 .b8 mrg32k3aM2[2304];
.global .align 4 .b8 mrg32k3aM1SubSeq[2016];
.global .align 4 .b8 mrg32k3aM2SubSeq[2016];
.global .align 4 .b8 mrg32k3aM1Seq[2304];
.global .align 4 .b8 mrg32k3aM2Seq[2304];
.const .align 8 .b8 __cr_lgamma_table[72];

.visible .entry _Z11cudaPowGradPdS_S_di(
	.param .u64 .ptr .align 1 _Z11cudaPowGradPdS_S_di_param_0,
	.param .u64 .ptr .align 1 _Z11cudaPowGradPdS_S_di_param_1,
	.param .u64 .ptr .align 1 _Z11cudaPowGradPdS_S_di_param_2,
	.param .f64 _Z11cudaPowGradPdS_S_di_param_3,
	.param .u32 _Z11cudaPowGradPdS_S_di_param_4
)
{
	.reg .pred 	%p<24>;
	.reg .b32 	%r<29>;
	.reg .b64 	%rd<14>;
	.reg .b64 	%fd<30>;

	ld.param.u64 	%rd2, [_Z11cudaPowGradPdS_S_di_param_0];
	ld.param.u64 	%rd3, [_Z11cudaPowGradPdS_S_di_param_1];
	ld.param.u64 	%rd4, [_Z11cudaPowGradPdS_S_di_param_2];
	ld.param.f64 	%fd11, [_Z11cudaPowGradPdS_S_di_param_3];
	ld.param.u32 	%r4, [_Z11cudaPowGradPdS_S_di_param_4];
	mov.u32 	%r5, %ctaid.x;
	mov.u32 	%r6, %ntid.x;
	mov.u32 	%r7, %tid.x;
	mad.lo.s32 	%r1, %r5, %r6, %r7;
	setp.ge.s32 	%p4, %r1, %r4;
	@%p4 bra 	$L__BB0_12;
	cvta.to.global.u64 	%rd5, %rd2;
	mul.wide.s32 	%rd6, %r1, 8;
	add.s64 	%rd7, %rd5, %rd6;
	ld.global.f64 	%fd1, [%rd7];
	add.f64 	%fd2, %fd11, 0dBFF0000000000000;
	{
	.reg .b32 %temp; 
	mov.b64 	{%temp, %r2}, %fd1;
	}
	{
	.reg .b32 %temp; 
	mov.b64 	{%temp, %r3}, %fd2;
	}
	shr.u32 	%r8, %r3, 20;
	and.b32  	%r9, %r8, 2047;
	add.s32 	%r10, %r9, -1012;
	mov.b64 	%rd8, %fd2;
	shl.b64 	%rd1, %rd8, %r10;
	setp.eq.s64 	%p3, %rd1, -9223372036854775808;
	abs.f64 	%fd3, %fd1;
	setp.neu.f64 	%p5, %fd1, 0d0000000000000000;
	@%p5 bra 	$L__BB0_3;
	setp.eq.s64 	%p8, %rd1, -9223372036854775808;
	abs.f64 	%fd19, %fd2;
	setp.neu.f64 	%p9, %fd19, 0d3FE0000000000000;
	and.pred  	%p3, %p9, %p8;
	selp.b32 	%r11, %r2, 0, %p3;
	setp.lt.s32 	%p10, %r3, 0;
	or.b32  	%r12, %r11, 2146435072;
	selp.b32 	%r13, %r12, %r11, %p10;
	mov.b32 	%r14, 0;
	mov.b64 	%fd29, {%r14, %r13};
	bra.uni 	$L__BB0_4;
$L__BB0_3:
	{ // callseq 0, 0
	.param .b64 param0;
	st.param.f64 	[param0], %fd3;
	.param .b64 param1;
	st.param.f64 	[param1], %fd2;
	.param .b64 retval0;
	call.uni (retval0), 
	__internal_accurate_pow, 
	(
	param0, 
	param1
	);
	ld.param.f64 	%fd12, [retval0];
	} // callseq 0
	setp.lt.s32 	%p6, %r2, 0;
	cvt.rzi.f64.f64 	%fd14, %fd2;
	setp.neu.f64 	%p7, %fd2, %fd14;
	neg.f64 	%fd15, %fd12;
	selp.f64 	%fd16, %fd15, %fd12, %p3;
	selp.f64 	%fd17, %fd16, %fd12, %p6;
	selp.f64 	%fd18, 0dFFF8000000000000, %fd17, %p6;
	selp.f64 	%fd29, %fd18, %fd17, %p7;
$L__BB0_4:
	add.f64 	%fd20, %fd2, %fd1;
	{
	.reg .b32 %temp; 
	mov.b64 	{%temp, %r15}, %fd20;
	}
	and.b32  	%r16, %r15, 2146435072;
	setp.ne.s32 	%p11, %r16, 2146435072;
	@%p11 bra 	$L__BB0_11;
	setp.num.f64 	%p12, %fd1, %fd2;
	@%p12 bra 	$L__BB0_7;
	add.rn.f64 	%fd29, %fd1, %fd2;
	bra.uni 	$L__BB0_11;
$L__BB0_7:
	abs.f64 	%fd21, %fd2;
	setp.neu.f64 	%p13, %fd21, 0d7FF0000000000000;
	@%p13 bra 	$L__BB0_9;
	setp.gt.f64 	%p18, %fd3, 0d3FF0000000000000;
	selp.b32 	%r24, 2146435072, 0, %p18;
	setp.lt.s32 	%p19, %r3, 0;
	xor.b32  	%r25, %r24, 2146435072;
	selp.b32 	%r26, %r25, %r24, %p19;
	setp.eq.f64 	%p20, %fd1, 0dBFF0000000000000;
	selp.b32 	%r27, 1072693248, %r26, %p20;
	mov.b32 	%r28, 0;
	mov.b64 	%fd29, {%r28, %r27};
	bra.uni 	$L__BB0_11;
$L__BB0_9:
	setp.neu.f64 	%p14, %fd3, 0d7FF0000000000000;
	@%p14 bra 	$L__BB0_11;
	setp.lt.s32 	%p15, %r2, 0;
	setp.lt.s32 	%p16, %r3, 0;
	selp.b32 	%r17, 0, 2146435072, %p16;
	and.b32  	%r18, %r3, 2147483647;
	setp.ne.s32 	%p17, %r18, 1071644672;
	or.b32  	%r19, %r17, -2147483648;
	selp.b32 	%r20, %r19, %r17, %p17;
	selp.b32 	%r21, %r20, %r17, %p3;
	selp.b32 	%r22, %r21, %r17, %p15;
	mov.b32 	%r23, 0;
	mov.b64 	%fd29, {%r23, %r22};
$L__BB0_11:
	setp.eq.f64 	%p21, %fd1, 0d3FF0000000000000;
	setp.eq.f64 	%p22, %fd2, 0d0000000000000000;
	selp.f64 	%fd22, 0d3FF0000000000000, %fd29, %p21;
	selp.f64 	%fd23, 0d3FF0000000000000, %fd22, %p22;
	mul.f64 	%fd24, %fd11, %fd23;
	cvta.to.global.u64 	%rd9, %rd3;
	add.s64 	%rd11, %rd9, %rd6;
	ld.global.f64 	%fd25, [%rd11];
	cvta.to.global.u64 	%rd12, %rd4;
	add.s64 	%rd13, %rd12, %rd6;
	ld.global.f64 	%fd26, [%rd13];
	fma.rn.f64 	%fd27, %fd25, %fd24, %fd26;
	st.global.f64 	[%rd13], %fd27;
$L__BB0_12:
	ret;

}
	// .globl	_Z8gradTanhPdS_S_i
.visible .entry _Z8gradTanhPdS_S_i(
	.param .u64 .ptr .align 1 _Z8gradTanhPdS_S_i_param_0,
	.param .u64 .ptr .align 1 _Z8gradTanhPdS_S_i_param_1,
	.param .u64 .ptr .align 1 _Z8gradTanhPdS_S_i_param_2,
	.param .u32 _Z8gradTanhPdS_S_i_param_3
)
{
	.reg .pred 	%p<21>;
	.reg .b32 	%r<48>;
	.reg .b32 	%f<3>;
	.reg .b64 	%rd<12>;
	.reg .b64 	%fd<59>;

	ld.param.u64 	%rd1, [_Z8gradTanhPdS_S_i_param_0];
	ld.param.u64 	%rd2, [_Z8gradTanhPdS_S_i_param_1];
	ld.param.u64 	%rd3, [_Z8gradTanhPdS_S_i_param_2];
	ld.param.u32 	%r8, [_Z8gradTanhPdS_S_i_param_3];
	mov.u32 	%r9, %ctaid.x;
	mov.u32 	%r10, %ntid.x;
	mov.u32 	%r11, %tid.x;
	mad.lo.s32 	%r1, %r9, %r10, %r11;
	setp.ge.s32 	%p1, %r1, %r8;
	@%p1 bra 	$L__BB1_15;
	cvta.to.global.u64 	%rd4, %rd3;
	mul.wide.s32 	%rd5, %r1, 8;
	add.s64 	%rd6, %rd4, %rd5;
	ld.global.f64 	%fd17, [%rd6];
	add.f64 	%fd1, %fd17, %fd17;
	fma.rn.f64 	%fd18, %fd1, 0d3FF71547652B82FE, 0d4338000000000000;
	{
	.reg .b32 %temp; 
	mov.b64 	{%r2, %temp}, %fd18;
	}
	mov.f64 	%fd19, 0dC338000000000000;
	add.rn.f64 	%fd20, %fd18, %fd19;
	fma.rn.f64 	%fd21, %fd20, 0dBFE62E42FEFA39EF, %fd1;
	fma.rn.f64 	%fd22, %fd20, 0dBC7ABC9E3B39803F, %fd21;
	fma.rn.f64 	%fd23, %fd22, 0d3E5ADE1569CE2BDF, 0d3E928AF3FCA213EA;
	fma.rn.f64 	%fd24, %fd23, %fd22, 0d3EC71DEE62401315;
	fma.rn.f64 	%fd25, %fd24, %fd22, 0d3EFA01997C89EB71;
	fma.rn.f64 	%fd26, %fd25, %fd22, 0d3F2A01A014761F65;
	fma.rn.f64 	%fd27, %fd26, %fd22, 0d3F56C16C1852B7AF;
	fma.rn.f64 	%fd28, %fd27, %fd22, 0d3F81111111122322;
	fma.rn.f64 	%fd29, %fd28, %fd22, 0d3FA55555555502A1;
	fma.rn.f64 	%fd30, %fd29, %fd22, 0d3FC5555555555511;
	fma.rn.f64 	%fd31, %fd30, %fd22, 0d3FE000000000000B;
	fma.rn.f64 	%fd32, %fd31, %fd22, 0d3FF0000000000000;
	fma.rn.f64 	%fd33, %fd32, %fd22, 0d3FF0000000000000;
	{
	.reg .b32 %temp; 
	mov.b64 	{%r3, %temp}, %fd33;
	}
	{
	.reg .b32 %temp; 
	mov.b64 	{%temp, %r4}, %fd33;
	}
	shl.b32 	%r12, %r2, 20;
	add.s32 	%r13, %r12, %r4;
	mov.b64 	%fd56, {%r3, %r13};
	{
	.reg .b32 %temp; 
	mov.b64 	{%temp, %r14}, %fd1;
	}
	mov.b32 	%f2, %r14;
	abs.f32 	%f1, %f2;
	setp.lt.f32 	%p2, %f1, 0f4086232B;
	mov.f64 	%fd55, %fd56;
	@%p2 bra 	$L__BB1_4;
	setp.lt.f64 	%p3, %fd1, 0d0000000000000000;
	add.f64 	%fd34, %fd1, 0d7FF0000000000000;
	selp.f64 	%fd55, 0d0000000000000000, %fd34, %p3;
	setp.geu.f32 	%p4, %f1, 0f40874800;
	@%p4 bra 	$L__BB1_4;
	shr.u32 	%r15, %r2, 31;
	add.s32 	%r16, %r2, %r15;
	shr.s32 	%r17, %r16, 1;
	shl.b32 	%r18, %r17, 20;
	add.s32 	%r19, %r4, %r18;
	mov.b64 	%fd35, {%r3, %r19};
	sub.s32 	%r20, %r2, %r17;
	shl.b32 	%r21, %r20, 20;
	add.s32 	%r22, %r21, 1072693248;
	mov.b32 	%r23, 0;
	mov.b64 	%fd36, {%r23, %r22};
	mul.f64 	%fd55, %fd36, %fd35;
$L__BB1_4:
	setp.lt.f32 	%p5, %f1, 0f4086232B;
	@%p5 bra 	$L__BB1_7;
	setp.lt.f64 	%p6, %fd1, 0d0000000000000000;
	add.f64 	%fd37, %fd1, 0d7FF0000000000000;
	selp.f64 	%fd56, 0d0000000000000000, %fd37, %p6;
	setp.geu.f32 	%p7, %f1, 0f40874800;
	@%p7 bra 	$L__BB1_7;
	shr.u32 	%r24, %r2, 31;
	add.s32 	%r25, %r2, %r24;
	shr.s32 	%r26, %r25, 1;
	shl.b32 	%r27, %r26, 20;
	add.s32 	%r28, %r4, %r27;
	mov.b64 	%fd38, {%r3, %r28};
	sub.s32 	%r29, %r2, %r26;
	shl.b32 	%r30, %r29, 20;
	add.s32 	%r31, %r30, 1072693248;
	mov.b32 	%r32, 0;
	mov.b64 	%fd39, {%r32, %r31};
	mul.f64 	%fd56, %fd39, %fd38;
$L__BB1_7:
	add.f64 	%fd40, %fd56, 0d3FF0000000000000;
	add.f64 	%fd41, %fd55, 0dBFF0000000000000;
	div.rn.f64 	%fd9, %fd41, %fd40;
	{
	.reg .b32 %temp; 
	mov.b64 	{%temp, %r5}, %fd9;
	}
	mov.f64 	%fd42, 0d4000000000000000;
	{
	.reg .b32 %temp; 
	mov.b64 	{%temp, %r33}, %fd42;
	}
	and.b32  	%r7, %r33, 2146435072;
	setp.eq.s32 	%p8, %r7, 1062207488;
	abs.f64 	%fd10, %fd9;
	{ // callseq 1, 0
	.param .b64 param0;
	st.param.f64 	[param0], %fd10;
	.param .b64 param1;
	st.param.f64 	[param1], 0d4000000000000000;
	.param .b64 retval0;
	call.uni (retval0), 
	__internal_accurate_pow, 
	(
	param0, 
	param1
	);
	ld.param.f64 	%fd43, [retval0];
	} // callseq 1
	setp.lt.s32 	%p9, %r5, 0;
	neg.f64 	%fd45, %fd43;
	selp.f64 	%fd46, %fd45, %fd43, %p8;
	selp.f64 	%fd58, %fd46, %fd43, %p9;
	setp.neu.f64 	%p10, %fd9, 0d0000000000000000;
	@%p10 bra 	$L__BB1_9;
	setp.eq.s32 	%p11, %r7, 1062207488;
	selp.b32 	%r34, %r5, 0, %p11;
	setp.lt.s32 	%p12, %r33, 0;
	or.b32  	%r35, %r34, 2146435072;
	selp.b32 	%r36, %r35, %r34, %p12;
	mov.b32 	%r37, 0;
	mov.b64 	%fd58, {%r37, %r36};
$L__BB1_9:
	add.f64 	%fd47, %fd9, 0d4000000000000000;
	{
	.reg .b32 %temp; 
	mov.b64 	{%temp, %r38}, %fd47;
	}
	and.b32  	%r39, %r38, 2146435072;
	setp.ne.s32 	%p13, %r39, 2146435072;
	@%p13 bra 	$L__BB1_14;
	setp.num.f64 	%p14, %fd9, %fd9;
	@%p14 bra 	$L__BB1_12;
	mov.f64 	%fd48, 0d4000000000000000;
	add.rn.f64 	%fd58, %fd9, %fd48;
	bra.uni 	$L__BB1_14;
$L__BB1_12:
	setp.neu.f64 	%p15, %fd10, 0d7FF0000000000000;
	@%p15 bra 	$L__BB1_14;
	setp.lt.s32 	%p16, %r5, 0;
	setp.eq.s32 	%p17, %r7, 1062207488;
	setp.lt.s32 	%p18, %r33, 0;
	selp.b32 	%r41, 0, 2146435072, %p18;
	and.b32  	%r42, %r33, 2147483647;
	setp.ne.s32 	%p19, %r42, 1071644672;
	or.b32  	%r43, %r41, -2147483648;
	selp.b32 	%r44, %r43, %r41, %p19;
	selp.b32 	%r45, %r44, %r41, %p17;
	selp.b32 	%r46, %r45, %r41, %p16;
	mov.b32 	%r47, 0;
	mov.b64 	%fd58, {%r47, %r46};
$L__BB1_14:
	setp.eq.f64 	%p20, %fd9, 0d3FF0000000000000;
	mov.f64 	%fd49, 0d3FF0000000000000;
	sub.f64 	%fd50, %fd49, %fd58;
	selp.f64 	%fd51, 0d0000000000000000, %fd50, %p20;
	cvta.to.global.u64 	%rd7, %rd2;
	add.s64 	%rd9, %rd7, %rd5;
	ld.global.f64 	%fd52, [%rd9];
	cvta.to.global.u64 	%rd10, %rd1;
	add.s64 	%rd11, %rd10, %rd5;
	ld.global.f64 	%fd53, [%rd11];
	fma.rn.f64 	%fd54, %fd52, %fd51, %fd53;
	st.global.f64 	[%rd11], %fd54;
$L__BB1_15:
	ret;

}
	// .globl	_Z7addGradPdS_S_i
.visible .entry _Z7addGradPdS_S_i(
	.param .u64 .ptr .align 1 _Z7addGradPdS_S_i_param_0,
	.param .u64 .ptr .align 1 _Z7addGradPdS_S_i_param_1,
	.param .u64 .ptr .align 1 _Z7addGradPdS_S_i_param_2,
	.param .u32 _Z7addGradPdS_S_i_param_3
)
{
	.reg .pred 	%p<2>;
	.reg .b32 	%r<6>;
	.reg .b64 	%rd<11>;
	.reg .b64 	%fd<7>;

	ld.param.u64 	%rd1, [_Z7addGradPdS_S_i_param_0];
	ld.param.u64 	%rd2, [_Z7addGradPdS_S_i_param_1];
	ld.param.u64 	%rd3, [_Z7addGradPdS_S_i_param_2];
	ld.param.u32 	%r2, [_Z7addGradPdS_S_i_param_3];
	mov.u32 	%r3, %ctaid.x;
	mov.u32 	%r4, %ntid.x;
	mov.u32 	%r5, %tid.x;
	mad.lo.s32 	%r1, %r3, %r4, %r5;
	setp.ge.s32 	%p1, %r1, %r2;
	@%p1 bra 	$L__BB2_2;
	cvta.to.global.u64 	%rd4, %rd2;
	cvta.to.global.u64 	%rd5, %rd1;
	cvta.to.global.u64 	%rd6, %rd3;
	mul.wide.s32 	%rd7, %r1, 8;
	add.s64 	%rd8, %rd4, %rd7;
	ld.global.f64 	%fd1, [%rd8];
	add.s64 	%rd9, %rd5, %rd7;
	ld.global.f64 	%fd2, [%rd9];
	add.f64 	%fd3, %fd1, %fd2;
	st.global.f64 	[%rd9], %fd3;
	ld.global.f64 	%fd4, [%rd8];
	add.s64 	%rd10, %rd6, %rd7;
	ld.global.f64 	%fd5, [%rd10];
	add.f64 	%fd6, %fd4, %fd5;
	st.global.f64 	[%rd10], %fd6;
$L__BB2_2:
	ret;

}
	// .globl	_Z18mulKernel2dColWisePdS_S_mm
.visible .entry _Z18mulKernel2dColWisePdS_S_mm(
	.param .u64 .ptr .align 1 _Z18mulKernel2dColWisePdS_S_mm_param_0,
	.param .u64 .ptr .align 1 _Z18mulKernel2dColWisePdS_S_mm_param_1,
	.param .u64 .ptr .align 1 _Z18mulKernel2dColWisePdS_S_mm_param_2,
	.param .u64 _Z18mulKernel2dColWisePdS_S_mm_param_3,
	.param .u64 _Z18mulKernel2dColWisePdS_S_mm_param_4
)
{
	.reg .pred 	%p<4>;
	.reg .b32 	%r<10>;
	.reg .b64 	%rd<18>;
	.reg .b64 	%fd<4>;

	ld.param.u64 	%rd3, [_Z18mulKernel2dColWisePdS_S_mm_param_0];
	ld.param.u64 	%rd4, [_Z18mulKernel2dColWisePdS_S_mm_param_1];
	ld.param.u64 	%rd5, [_Z18mulKernel2dColWisePdS_S_mm_param_2];
	ld.param.u64 	%rd7, [_Z18mulKernel2dColWisePdS_S_mm_param_3];
	ld.param.u64 	%rd8, [_Z18mulKernel2dColWisePdS_S_mm_param_4];
	mov.u32 	%r1, %ctaid.x;
	mov.u32 	%r2, %ntid.x;
	mov.u32 	%r3, %tid.x;
	mad.lo.s32 	%r4, %r1, %r2, %r3;
	mov.u32 	%r5, %ctaid.y;
	mov.u32 	%r6, %ntid.y;
	mov.u32 	%r7, %tid.y;
	mad.lo.s32 	%r8, %r5, %r6, %r7;
	cvt.s64.s32 	%rd1, %r4;
	setp.le.u64 	%p1, %rd7, %rd1;
	cvt.u64.u32 	%rd2, %r8;
	setp.le.u64 	%p2, %rd8, %rd2;
	or.pred  	%p3, %p1, %p2;
	@%p3 bra 	$L__BB3_2;
	cvta.to.global.u64 	%rd9, %rd3;
	cvta.to.global.u64 	%rd10, %rd4;
	cvta.to.global.u64 	%rd11, %rd5;
	mad.lo.s64 	%rd12, %rd8, %rd1, %rd2;
	shl.b64 	%rd13, %rd12, 3;
	add.s64 	%rd14, %rd9, %rd13;
	ld.global.f64 	%fd1, [%rd14];
	shl.b64 	%rd15, %rd1, 3;
	add.s64 	%rd16, %rd10, %rd15;
	ld.global.f64 	%fd2, [%rd16];
	mul.f64 	%fd3, %fd1, %fd2;
	add.s64 	%rd17, %rd11, %rd13;
	st.global.f64 	[%rd17], %fd3;
$L__BB3_2:
	ret;

}
.func  (.param .b64 func_retval0) __internal_accurate_pow(
	.param .b64 __internal_accurate_pow_param_0,
	.param .b64 __internal_accurate_pow_param_1
)
{
	.reg .pred 	%p<8>;
	.reg .b32 	%r<49>;
	.reg .b32 	%f<3>;
	.reg .b64 	%fd<109>;

	ld.param.f64 	%fd10, [__internal_accurate_pow_param_0];
	ld.param.f64 	%fd11, [__internal_accurate_pow_param_1];
	{
	.reg .b32 %temp; 
	mov.b64 	{%temp, %r46}, %fd10;
	}
	{
	.reg .b32 %temp; 
	mov.b64 	{%r45, %temp}, %fd10;
	}
	shr.u32 	%r47, %r46, 20;
	setp.gt.u32 	%p1, %r46, 1048575;
	@%p1 bra 	$L__BB4_2;
	mul.f64 	%fd12, %fd10, 0d4350000000000000;
	{
	.reg .b32 %temp; 
	mov.b64 	{%temp, %r46}, %fd12;
	}
	{
	.reg .b32 %temp; 
	mov.b64 	{%r45, %temp}, %fd12;
	}
	shr.u32 	%r16, %r46, 20;
	add.s32 	%r47, %r16, -54;
$L__BB4_2:
	add.s32 	%r48, %r47, -1023;
	and.b32  	%r17, %r46, -2146435073;
	or.b32  	%r18, %r17, 1072693248;
	mov.b64 	%fd107, {%r45, %r18};
	setp.lt.u32 	%p2, %r18, 1073127583;
	@%p2 bra 	$L__BB4_4;
	{
	.reg .b32 %temp; 
	mov.b64 	{%r19, %temp}, %fd107;
	}
	{
	.reg .b32 %temp; 
	mov.b64 	{%temp, %r20}, %fd107;
	}
	add.s32 	%r21, %r20, -1048576;
	mov.b64 	%fd107, {%r19, %r21};
	add.s32 	%r48, %r47, -1022;
$L__BB4_4:
	add.f64 	%fd13, %fd107, 0dBFF0000000000000;
	add.f64 	%fd14, %fd107, 0d3FF0000000000000;
	rcp.approx.ftz.f64 	%fd15, %fd14;
	neg.f64 	%fd16, %fd14;
	fma.rn.f64 	%fd17, %fd16, %fd15, 0d3FF0000000000000;
	fma.rn.f64 	%fd18, %fd17, %fd17, %fd17;
	fma.rn.f64 	%fd19, %fd18, %fd15, %fd15;
	mul.f64 	%fd20, %fd13, %fd19;
	fma.rn.f64 	%fd21, %fd13, %fd19, %fd20;
	mul.f64 	%fd22, %fd21, %fd21;
	fma.rn.f64 	%fd23, %fd22, 0d3EB0F5FF7D2CAFE2, 0d3ED0F5D241AD3B5A;
	fma.rn.f64 	%fd24, %fd23, %fd22, 0d3EF3B20A75488A3F;
	fma.rn.f64 	%fd25, %fd24, %fd22, 0d3F1745CDE4FAECD5;
	fma.rn.f64 	%fd26, %fd25, %fd22, 0d3F3C71C7258A578B;
	fma.rn.f64 	%fd27, %fd26, %fd22, 0d3F6249249242B910;
	fma.rn.f64 	%fd28, %fd27, %fd22, 0d3F89999999999DFB;
	sub.f64 	%fd29, %fd13, %fd21;
	add.f64 	%fd30, %fd29, %fd29;
	neg.f64 	%fd31, %fd21;
	fma.rn.f64 	%fd32, %fd31, %fd13, %fd30;
	mul.f64 	%fd33, %fd19, %fd32;
	fma.rn.f64 	%fd34, %fd22, %fd28, 0d3FB5555555555555;
	mov.f64 	%fd35, 0d3FB5555555555555;
	sub.f64 	%fd36, %fd35, %fd34;
	fma.rn.f64 	%fd37, %fd22, %fd28, %fd36;
	add.f64 	%fd38, %fd37, 0dBC46A4CB00B9E7B0;
	add.f64 	%fd39, %fd34, %fd38;
	sub.f64 	%fd40, %fd34, %fd39;
	add.f64 	%fd41, %fd38, %fd40;
	mul.rn.f64 	%fd42, %fd21, %fd21;
	neg.f64 	%fd43, %fd42;
	fma.rn.f64 	%fd44, %fd21, %fd21, %fd43;
	{
	.reg .b32 %temp; 
	mov.b64 	{%r22, %temp}, %fd33;
	}
	{
	.reg .b32 %temp; 
	mov.b64 	{%temp, %r23}, %fd33;
	}
	add.s32 	%r24, %r23, 1048576;
	mov.b64 	%fd45, {%r22, %r24};
	fma.rn.f64 	%fd46, %fd21, %fd45, %fd44;
	mul.rn.f64 	%fd47, %fd42, %fd21;
	neg.f64 	%fd48, %fd47;
	fma.rn.f64 	%fd49, %fd42, %fd21, %fd48;
	fma.rn.f64 	%fd50, %fd42, %fd33, %fd49;
	fma.rn.f64 	%fd51, %fd46, %fd21, %fd50;
	mul.rn.f64 	%fd52, %fd39, %fd47;
	neg.f64 	%fd53, %fd52;
	fma.rn.f64 	%fd54, %fd39, %fd47, %fd53;
	fma.rn.f64 	%fd55, %fd39, %fd51, %fd54;
	fma.rn.f64 	%fd56, %fd41, %fd47, %fd55;
	add.f64 	%fd57, %fd52, %fd56;
	sub.f64 	%fd58, %fd52, %fd57;
	add.f64 	%fd59, %fd56, %fd58;
	add.f64 	%fd60, %fd21, %fd57;
	sub.f64 	%fd61, %fd21, %fd60;
	add.f64 	%fd62, %fd57, %fd61;
	add.f64 	%fd63, %fd59, %fd62;
	add.f64 	%fd64, %fd33, %fd63;
	add.f64 	%fd65, %fd60, %fd64;
	sub.f64 	%fd66, %fd60, %fd65;
	add.f64 	%fd67, %fd64, %fd66;
	xor.b32  	%r25, %r48, -2147483648;
	mov.b32 	%r26, 1127219200;
	mov.b64 	%fd68, {%r25, %r26};
	mov.b32 	%r27, -2147483648;
	mov.b64 	%fd69, {%r27, %r26};
	sub.f64 	%fd70, %fd68, %fd69;
	fma.rn.f64 	%fd71, %fd70, 0d3FE62E42FEFA39EF, %fd65;
	fma.rn.f64 	%fd72, %fd70, 0dBFE62E42FEFA39EF, %fd71;
	sub.f64 	%fd73, %fd72, %fd65;
	sub.f64 	%fd74, %fd67, %fd73;
	fma.rn.f64 	%fd75, %fd70, 0d3C7ABC9E3B39803F, %fd74;
	add.f64 	%fd76, %fd71, %fd75;
	sub.f64 	%fd77, %fd71, %fd76;
	add.f64 	%fd78, %fd75, %fd77;
	{
	.reg .b32 %temp; 
	mov.b64 	{%temp, %r28}, %fd11;
	}
	{
	.reg .b32 %temp; 
	mov.b64 	{%r29, %temp}, %fd11;
	}
	shl.b32 	%r30, %r28, 1;
	setp.gt.u32 	%p3, %r30, -33554433;
	and.b32  	%r31, %r28, -15728641;
	selp.b32 	%r32, %r31, %r28, %p3;
	mov.b64 	%fd79, {%r29, %r32};
	mul.rn.f64 	%fd80, %fd76, %fd79;
	neg.f64 	%fd81, %fd80;
	fma.rn.f64 	%fd82, %fd76, %fd79, %fd81;
	fma.rn.f64 	%fd83, %fd78, %fd79, %fd82;
	add.f64 	%fd4, %fd80, %fd83;
	sub.f64 	%fd84, %fd80, %fd4;
	add.f64 	%fd5, %fd83, %fd84;
	fma.rn.f64 	%fd85, %fd4, 0d3FF71547652B82FE, 0d4338000000000000;
	{
	.reg .b32 %temp; 
	mov.b64 	{%r13, %temp}, %fd85;
	}
	mov.f64 	%fd86, 0dC338000000000000;
	add.rn.f64 	%fd87, %fd85, %fd86;
	fma.rn.f64 	%fd88, %fd87, 0dBFE62E42FEFA39EF, %fd4;
	fma.rn.f64 	%fd89, %fd87, 0dBC7ABC9E3B39803F, %fd88;
	fma.rn.f64 	%fd90, %fd89, 0d3E5ADE1569CE2BDF, 0d3E928AF3FCA213EA;
	fma.rn.f64 	%fd91, %fd90, %fd89, 0d3EC71DEE62401315;
	fma.rn.f64 	%fd92, %fd91, %fd89, 0d3EFA01997C89EB71;
	fma.rn.f64 	%fd93, %fd92, %fd89, 0d3F2A01A014761F65;
	fma.rn.f64 	%fd94, %fd93, %fd89, 0d3F56C16C1852B7AF;
	fma.rn.f64 	%fd95, %fd94, %fd89, 0d3F81111111122322;
	fma.rn.f64 	%fd96, %fd95, %fd89, 0d3FA55555555502A1;
	fma.rn.f64 	%fd97, %fd96, %fd89, 0d3FC5555555555511;
	fma.rn.f64 	%fd98, %fd97, %fd89, 0d3FE000000000000B;
	fma.rn.f64 	%fd99, %fd98, %fd89, 0d3FF0000000000000;
	fma.rn.f64 	%fd100, %fd99, %fd89, 0d3FF0000000000000;
	{
	.reg .b32 %temp; 
	mov.b64 	{%r14, %temp}, %fd100;
	}
	{
	.reg .b32 %temp; 
	mov.b64 	{%temp, %r15}, %fd100;
	}
	shl.b32 	%r33, %r13, 20;
	add.s32 	%r34, %r33, %r15;
	mov.b64 	%fd108, {%r14, %r34};
	{
	.reg .b32 %temp; 
	mov.b64 	{%temp, %r35}, %fd4;
	}
	mov.b32 	%f2, %r35;
	abs.f32 	%f1, %f2;
	setp.lt.f32 	%p4, %f1, 0f4086232B;
	@%p4 bra 	$L__BB4_7;
	setp.lt.f64 	%p5, %fd4, 0d0000000000000000;
	add.f64 	%fd101, %fd4, 0d7FF0000000000000;
	selp.f64 	%fd108, 0d0000000000000000, %fd101, %p5;
	setp.geu.f32 	%p6, %f1, 0f40874800;
	@%p6 bra 	$L__BB4_7;
	shr.u32 	%r36, %r13, 31;
	add.s32 	%r37, %r13, %r36;
	shr.s32 	%r38, %r37, 1;
	shl.b32 	%r39, %r38, 20;
	add.s32 	%r40, %r15, %r39;
	mov.b64 	%fd102, {%r14, %r40};
	sub.s32 	%r41, %r13, %r38;
	shl.b32 	%r42, %r41, 20;
	add.s32 	%r43, %r42, 1072693248;
	mov.b32 	%r44, 0;
	mov.b64 	%fd103, {%r44, %r43};
	mul.f64 	%fd108, %fd103, %fd102;
$L__BB4_7:
	abs.f64 	%fd104, %fd108;
	setp.eq.f64 	%p7, %fd104, 0d7FF0000000000000;
	fma.rn.f64 	%fd105, %fd108, %fd5, %fd108;
	selp.f64 	%fd106, %fd108, %fd105, %p7;
	st.param.f64 	[func_retval0], %fd106;
	ret;

}


// ===== COMPILED SASS (sm_100) =====

	.target	sm_100

	.elftype	@"ET_EXEC"


//--------------------- .note.nv.tkinfo           --------------------------
	.section	.note.nv.tkinfo,"",@"SHT_NOTE"
	.sectionflags	@"SHF_NOTE_NV_TKINFO"
	.tkinfo
        /*0018*/ 	.word	0x00000002
        /*0030*/ 	.string	""
        /*0030*/ 	.string	"ptxas"
        /*0030*/ 	.string	"Cuda compilation tools, release 13.0, V13.0.88"
        /*0030*/ 	.string	"Build cuda_13.0.r13.0/compiler.36424714_0"
        /*0030*/ 	.string	"-arch sm_100 -m 64 "



//--------------------- .note.nv.cuinfo           --------------------------
	.section	.note.nv.cuinfo,"",@"SHT_NOTE"
	.sectionflags	@"SHF_NOTE_NV_CUINFO"
        /*0018*/ 	.short	0x0002
        /*001a*/ 	.short	0x0064
        /*001c*/ 	.short	0x0082
	.zero		2


//--------------------- .nv.info                  --------------------------
	.section	.nv.info,"",@"SHT_CUDA_INFO"
	.align	4


	//----- nvinfo : EIATTR_REGCOUNT
	.align		4
        /*0000*/ 	.byte	0x04, 0x2f
        /*0002*/ 	.short	(.L_10 - .L_9)
	.align		4
.L_9:
        /*0004*/ 	.word	index@(_Z11cudaPowGradPdS_S_di)
        /*0008*/ 	.word	0x0000001e


	//----- nvinfo : EIATTR_FRAME_SIZE
	.align		4
.L_10:
        /*000c*/ 	.byte	0x04, 0x11
        /*000e*/ 	.short	(.L_12 - .L_11)
	.align		4
.L_11:
        /*0010*/ 	.word	index@($_Z11cudaPowGradPdS_S_di$__internal_accurate_pow)
        /*0014*/ 	.word	0x00000000


	//----- nvinfo : EIATTR_FRAME_SIZE
	.align		4
.L_12:
        /*0018*/ 	.byte	0x04, 0x11
        /*001a*/ 	.short	(.L_14 - .L_13)
	.align		4
.L_13:
        /*001c*/ 	.word	index@(_Z11cudaPowGradPdS_S_di)
        /*0020*/ 	.word	0x00000000


	//----- nvinfo : EIATTR_REGCOUNT
	.align		4
.L_14:
        /*0024*/ 	.byte	0x04, 0x2f
        /*0026*/ 	.short	(.L_16 - .L_15)
	.align		4
.L_15:
        /*0028*/ 	.word	index@(_Z8gradTanhPdS_S_i)
        /*002c*/ 	.word	0x0000001e


	//----- nvinfo : EIATTR_FRAME_SIZE
	.align		4
.L_16:
        /*0030*/ 	.byte	0x04, 0x11
        /*0032*/ 	.short	(.L_18 - .L_17)
	.align		4
.L_17:
        /*0034*/ 	.word	index@($_Z8gradTanhPdS_S_i$__internal_accurate_pow)
        /*0038*/ 	.word	0x00000000


	//----- nvinfo : EIATTR_FRAME_SIZE
	.align		4
.L_18:
        /*003c*/ 	.byte	0x04, 0x11
        /*003e*/ 	.short	(.L_20 - .L_19)
	.align		4
.L_19:
        /*0040*/ 	.word	index@($__internal_0_$__cuda_sm20_div_rn_f64_full)
        /*0044*/ 	.word	0x00000000


	//----- nvinfo : EIATTR_FRAME_SIZE
	.align		4
.L_20:
        /*0048*/ 	.byte	0x04, 0x11
        /*004a*/ 	.short	(.L_22 - .L_21)
	.align		4
.L_21:
        /*004c*/ 	.word	index@(_Z8gradTanhPdS_S_i)
        /*0050*/ 	.word	0x00000000


	//----- nvinfo : EIATTR_REGCOUNT
	.align		4
.L_22:
        /*0054*/ 	.byte	0x04, 0x2f
        /*0056*/ 	.short	(.L_24 - .L_23)
	.align		4
.L_23:
        /*0058*/ 	.word	index@(_Z7addGradPdS_S_i)
        /*005c*/ 	.word	0x00000010


	//----- nvinfo : EIATTR_FRAME_SIZE
	.align		4
.L_24:
        /*0060*/ 	.byte	0x04, 0x11
        /*0062*/ 	.short	(.L_26 - .L_25)
	.align		4
.L_25:
        /*0064*/ 	.word	index@(_Z7addGradPdS_S_i)
        /*0068*/ 	.word	0x00000000


	//----- nvinfo : EIATTR_REGCOUNT
	.align		4
.L_26:
        /*006c*/ 	.byte	0x04, 0x2f
        /*006e*/ 	.short	(.L_28 - .L_27)
	.align		4
.L_27:
        /*0070*/ 	.word	index@(_Z18mulKernel2dColWisePdS_S_mm)
        /*0074*/ 	.word	0x0000000c


	//----- nvinfo : EIATTR_FRAME_SIZE
	.align		4
.L_28:
        /*0078*/ 	.byte	0x04, 0x11
        /*007a*/ 	.short	(.L_30 - .L_29)
	.align		4
.L_29:
        /*007c*/ 	.word	index@(_Z18mulKernel2dColWisePdS_S_mm)
        /*0080*/ 	.word	0x00000000


	//----- nvinfo : EIATTR_MIN_STACK_SIZE
	.align		4
.L_30:
        /*0084*/ 	.byte	0x04, 0x12
        /*0086*/ 	.short	(.L_32 - .L_31)
	.align		4
.L_31:
        /*0088*/ 	.word	index@(_Z18mulKernel2dColWisePdS_S_mm)
        /*008c*/ 	.word	0x00000000


	//----- nvinfo : EIATTR_MIN_STACK_SIZE
	.align		4
.L_32:
        /*0090*/ 	.byte	0x04, 0x12
        /*0092*/ 	.short	(.L_34 - .L_33)
	.align		4
.L_33:
        /*0094*/ 	.word	index@(_Z7addGradPdS_S_i)
        /*0098*/ 	.word	0x00000000


	//----- nvinfo : EIATTR_MIN_STACK_SIZE
	.align		4
.L_34:
        /*009c*/ 	.byte	0x04, 0x12
        /*009e*/ 	.short	(.L_36 - .L_35)
	.align		4
.L_35:
        /*00a0*/ 	.word	index@(_Z8gradTanhPdS_S_i)
        /*00a4*/ 	.word	0x00000000


	//----- nvinfo : EIATTR_MIN_STACK_SIZE
	.align		4
.L_36:
        /*00a8*/ 	.byte	0x04, 0x12
        /*00aa*/ 	.short	(.L_38 - .L_37)
	.align		4
.L_37:
        /*00ac*/ 	.word	index@(_Z11cudaPowGradPdS_S_di)
        /*00b0*/ 	.word	0x00000000
.L_38:


//--------------------- .nv.compat                --------------------------
	.section	.nv.compat,"",@"SHT_CUDA_COMPAT_INFO"
	.align	4
        /*0000*/ 	.byte	0x02, 0x09, 0x00, 0x00, 0x02, 0x02, 0x01, 0x00, 0x02, 0x05, 0x05, 0x00, 0x03, 0x07, 0x01, 0x01
        /*0010*/ 	.byte	0x02, 0x03, 0x00, 0x00, 0x02, 0x06, 0x01, 0x00, 0x04, 0x0b, 0x08, 0x00, 0x01, 0x00, 0x00, 0x00
        /*0020*/ 	.byte	0x00, 0x00, 0x00, 0x00


//--------------------- .nv.info._Z18mulKernel2dColWisePdS_S_mm --------------------------
	.section	.nv.info._Z18mulKernel2dColWisePdS_S_mm,"",@"SHT_CUDA_INFO"
	.sectionflags	@""
	.align	4


	//----- nvinfo : EIATTR_CUDA_API_VERSION
	.align		4
        /*0000*/ 	.byte	0x04, 0x37
        /*0002*/ 	.short	(.L_40 - .L_39)
.L_39:
        /*0004*/ 	.word	0x00000082


	//----- nvinfo : EIATTR_KPARAM_INFO
	.align		4
.L_40:
        /*0008*/ 	.byte	0x04, 0x17
        /*000a*/ 	.short	(.L_42 - .L_41)
.L_41:
        /*000c*/ 	.word	0x00000000
        /*0010*/ 	.short	0x0004
        /*0012*/ 	.short	0x0020
        /*0014*/ 	.byte	0x00, 0xf0, 0x21, 0x00


	//----- nvinfo : EIATTR_KPARAM_INFO
	.align		4
.L_42:
        /*0018*/ 	.byte	0x04, 0x17
        /*001a*/ 	.short	(.L_44 - .L_43)
.L_43:
        /*001c*/ 	.word	0x00000000
        /*0020*/ 	.short	0x0003
        /*0022*/ 	.short	0x0018
        /*0024*/ 	.byte	0x00, 0xf0, 0x21, 0x00


	//----- nvinfo : EIATTR_KPARAM_INFO
	.align		4
.L_44:
        /*0028*/ 	.byte	0x04, 0x17
        /*002a*/ 	.short	(.L_46 - .L_45)
.L_45:
        /*002c*/ 	.word	0x00000000
        /*0030*/ 	.short	0x0002
        /*0032*/ 	.short	0x0010
        /*0034*/ 	.byte	0x00, 0xf5, 0x21, 0x00


	//----- nvinfo : EIATTR_KPARAM_INFO
	.align		4
.L_46:
        /*0038*/ 	.byte	0x04, 0x17
        /*003a*/ 	.short	(.L_48 - .L_47)
.L_47:
        /*003c*/ 	.word	0x00000000
        /*0040*/ 	.short	0x0001
        /*0042*/ 	.short	0x0008
        /*0044*/ 	.byte	0x00, 0xf5, 0x21, 0x00


	//----- nvinfo : EIATTR_KPARAM_INFO
	.align		4
.L_48:
        /*0048*/ 	.byte	0x04, 0x17
        /*004a*/ 	.short	(.L_50 - .L_49)
.L_49:
        /*004c*/ 	.word	0x00000000
        /*0050*/ 	.short	0x0000
        /*0052*/ 	.short	0x0000
        /*0054*/ 	.byte	0x00, 0xf5, 0x21, 0x00


	//----- nvinfo : EIATTR_SPARSE_MMA_MASK
	.align		4
.L_50:
        /*0058*/ 	.byte	0x03, 0x50
        /*005a*/ 	.short	0x0000


	//----- nvinfo : EIATTR_MAXREG_COUNT
	.align		4
        /*005c*/ 	.byte	0x03, 0x1b
        /*005e*/ 	.short	0x00ff


	//----- nvinfo : EIATTR_MERCURY_ISA_VERSION
	.align		4
        /*0060*/ 	.byte	0x03, 0x5f
        /*0062*/ 	.short	0x0101


	//----- nvinfo : EIATTR_VRC_CTA_INIT_COUNT
	.align		4
        /*0064*/ 	.byte	0x02, 0x4a
	.zero		1
	.zero		1


	//----- nvinfo : EIATTR_EXIT_INSTR_OFFSETS
	.align		4
        /*0068*/ 	.byte	0x04, 0x1c
        /*006a*/ 	.short	(.L_52 - .L_51)


	//   ....[0]....
.L_51:
        /*006c*/ 	.word	0x00000100


	//   ....[1]....
        /*0070*/ 	.word	0x00000250


	//----- nvinfo : EIATTR_CBANK_PARAM_SIZE
	.align		4
.L_52:
        /*0074*/ 	.byte	0x03, 0x19
        /*0076*/ 	.short	0x0028


	//----- nvinfo : EIATTR_PARAM_CBANK
	.align		4
        /*0078*/ 	.byte	0x04, 0x0a
        /*007a*/ 	.short	(.L_54 - .L_53)
	.align		4
.L_53:
        /*007c*/ 	.word	index@(.nv.constant0._Z18mulKernel2dColWisePdS_S_mm)
        /*0080*/ 	.short	0x0380
        /*0082*/ 	.short	0x0028


	//----- nvinfo : EIATTR_SW_WAR
	.align		4
.L_54:
        /*0084*/ 	.byte	0x04, 0x36
        /*0086*/ 	.short	(.L_56 - .L_55)
.L_55:
        /*0088*/ 	.word	0x00000008
.L_56:


//--------------------- .nv.info._Z7addGradPdS_S_i --------------------------
	.section	.nv.info._Z7addGradPdS_S_i,"",@"SHT_CUDA_INFO"
	.sectionflags	@""
	.align	4


	//----- nvinfo : EIATTR_CUDA_API_VERSION
	.align		4
        /*0000*/ 	.byte	0x04, 0x37
        /*0002*/ 	.short	(.L_58 - .L_57)
.L_57:
        /*0004*/ 	.word	0x00000082


	//----- nvinfo : EIATTR_KPARAM_INFO
	.align		4
.L_58:
        /*0008*/ 	.byte	0x04, 0x17
        /*000a*/ 	.short	(.L_60 - .L_59)
.L_59:
        /*000c*/ 	.word	0x00000000
        /*0010*/ 	.short	0x0003
        /*0012*/ 	.short	0x0018
        /*0014*/ 	.byte	0x00, 0xf0, 0x11, 0x00


	//----- nvinfo : EIATTR_KPARAM_INFO
	.align		4
.L_60:
        /*0018*/ 	.byte	0x04, 0x17
        /*001a*/ 	.short	(.L_62 - .L_61)
.L_61:
        /*001c*/ 	.word	0x00000000
        /*0020*/ 	.short	0x0002
        /*0022*/ 	.short	0x0010
        /*0024*/ 	.byte	0x00, 0xf5, 0x21, 0x00


	//----- nvinfo : EIATTR_KPARAM_INFO
	.align		4
.L_62:
        /*0028*/ 	.byte	0x04, 0x17
        /*002a*/ 	.short	(.L_64 - .L_63)
.L_63:
        /*002c*/ 	.word	0x00000000
        /*0030*/ 	.short	0x0001
        /*0032*/ 	.short	0x0008
        /*0034*/ 	.byte	0x00, 0xf5, 0x21, 0x00


	//----- nvinfo : EIATTR_KPARAM_INFO
	.align		4
.L_64:
        /*0038*/ 	.byte	0x04, 0x17
        /*003a*/ 	.short	(.L_66 - .L_65)
.L_65:
        /*003c*/ 	.word	0x00000000
        /*0040*/ 	.short	0x0000
        /*0042*/ 	.short	0x0000
        /*0044*/ 	.byte	0x00, 0xf5, 0x21, 0x00


	//----- nvinfo : EIATTR_SPARSE_MMA_MASK
	.align		4
.L_66:
        /*0048*/ 	.byte	0x03, 0x50
        /*004a*/ 	.short	0x0000


	//----- nvinfo : EIATTR_MAXREG_COUNT
	.align		4
        /*004c*/ 	.byte	0x03, 0x1b
        /*004e*/ 	.short	0x00ff


	//----- nvinfo : EIATTR_MERCURY_ISA_VERSION
	.align		4
        /*0050*/ 	.byte	0x03, 0x5f
        /*0052*/ 	.short	0x0101


	//----- nvinfo : EIATTR_VRC_CTA_INIT_COUNT
	.align		4
        /*0054*/ 	.byte	0x02, 0x4a
	.zero		1
	.zero		1


	//----- nvinfo : EIATTR_EXIT_INSTR_OFFSETS
	.align		4
        /*0058*/ 	.byte	0x04, 0x1c
        /*005a*/ 	.short	(.L_68 - .L_67)


	//   ....[0]....
.L_67:
        /*005c*/ 	.word	0x00000070


	//   ....[1]....
        /*0060*/ 	.word	0x00000170


	//----- nvinfo : EIATTR_CBANK_PARAM_SIZE
	.align		4
.L_68:
        /*0064*/ 	.byte	0x03, 0x19
        /*0066*/ 	.short	0x001c


	//----- nvinfo : EIATTR_PARAM_CBANK
	.align		4
        /*0068*/ 	.byte	0x04, 0x0a
        /*006a*/ 	.short	(.L_70 - .L_69)
	.align		4
.L_69:
        /*006c*/ 	.word	index@(.nv.constant0._Z7addGradPdS_S_i)
        /*0070*/ 	.short	0x0380
        /*0072*/ 	.short	0x001c


	//----- nvinfo : EIATTR_SW_WAR
	.align		4
.L_70:
        /*0074*/ 	.byte	0x04, 0x36
        /*0076*/ 	.short	(.L_72 - .L_71)
.L_71:
        /*0078*/ 	.word	0x00000008
.L_72:


//--------------------- .nv.info._Z8gradTanhPdS_S_i --------------------------
	.section	.nv.info._Z8gradTanhPdS_S_i,"",@"SHT_CUDA_INFO"
	.sectionflags	@""
	.align	4


	//----- nvinfo : EIATTR_CUDA_API_VERSION
	.align		4
        /*0000*/ 	.byte	0x04, 0x37
        /*0002*/ 	.short	(.L_74 - .L_73)
.L_73:
        /*0004*/ 	.word	0x00000082


	//----- nvinfo : EIATTR_KPARAM_INFO
	.align		4
.L_74:
        /*0008*/ 	.byte	0x04, 0x17
        /*000a*/ 	.short	(.L_76 - .L_75)
.L_75:
        /*000c*/ 	.word	0x00000000
        /*0010*/ 	.short	0x0003
        /*0012*/ 	.short	0x0018
        /*0014*/ 	.byte	0x00, 0xf0, 0x11, 0x00


	//----- nvinfo : EIATTR_KPARAM_INFO
	.align		4
.L_76:
        /*0018*/ 	.byte	0x04, 0x17
        /*001a*/ 	.short	(.L_78 - .L_77)
.L_77:
        /*001c*/ 	.word	0x00000000
        /*0020*/ 	.short	0x0002
        /*0022*/ 	.short	0x0010
        /*0024*/ 	.byte	0x00, 0xf5, 0x21, 0x00


	//----- nvinfo : EIATTR_KPARAM_INFO
	.align		4
.L_78:
        /*0028*/ 	.byte	0x04, 0x17
        /*002a*/ 	.short	(.L_80 - .L_79)
.L_79:
        /*002c*/ 	.word	0x00000000
        /*0030*/ 	.short	0x0001
        /*0032*/ 	.short	0x0008
        /*0034*/ 	.byte	0x00, 0xf5, 0x21, 0x00


	//----- nvinfo : EIATTR_KPARAM_INFO
	.align		4
.L_80:
        /*0038*/ 	.byte	0x04, 0x17
        /*003a*/ 	.short	(.L_82 - .L_81)
.L_81:
        /*003c*/ 	.word	0x00000000
        /*0040*/ 	.short	0x0000
        /*0042*/ 	.short	0x0000
        /*0044*/ 	.byte	0x00, 0xf5, 0x21, 0x00


	//----- nvinfo : EIATTR_SPARSE_MMA_MASK
	.align		4
.L_82:
        /*0048*/ 	.byte	0x03, 0x50
        /*004a*/ 	.short	0x0000


	//----- nvinfo : EIATTR_MAXREG_COUNT
	.align		4
        /*004c*/ 	.byte	0x03, 0x1b
        /*004e*/ 	.short	0x00ff


	//----- nvinfo : EIATTR_MERCURY_ISA_VERSION
	.align		4
        /*0050*/ 	.byte	0x03, 0x5f
        /*0052*/ 	.short	0x0101


	//----- nvinfo : EIATTR_VRC_CTA_INIT_COUNT
	.align		4
        /*0054*/ 	.byte	0x02, 0x4a
	.zero		1
	.zero		1


	//----- nvinfo : EIATTR_EXIT_INSTR_OFFSETS
	.align		4
        /*0058*/ 	.byte	0x04, 0x1c
        /*005a*/ 	.short	(.L_84 - .L_83)


	//   ....[0]....
.L_83:
        /*005c*/ 	.word	0x00000070


	//   ....[1]....
        /*0060*/ 	.word	0x000008e0


	//----- nvinfo : EIATTR_CRS_STACK_SIZE
	.align		4
.L_84:
        /*0064*/ 	.byte	0x04, 0x1e
        /*0066*/ 	.short	(.L_86 - .L_85)
.L_85:
        /*0068*/ 	.word	0x00000000


	//----- nvinfo : EIATTR_CBANK_PARAM_SIZE
	.align		4
.L_86:
        /*006c*/ 	.byte	0x03, 0x19
        /*006e*/ 	.short	0x001c


	//----- nvinfo : EIATTR_PARAM_CBANK
	.align		4
        /*0070*/ 	.byte	0x04, 0x0a
        /*0072*/ 	.short	(.L_88 - .L_87)
	.align		4
.L_87:
        /*0074*/ 	.word	index@(.nv.constant0._Z8gradTanhPdS_S_i)
        /*0078*/ 	.short	0x0380
        /*007a*/ 	.short	0x001c


	//----- nvinfo : EIATTR_SW_WAR
	.align		4
.L_88:
        /*007c*/ 	.byte	0x04, 0x36
        /*007e*/ 	.short	(.L_90 - .L_89)
.L_89:
        /*0080*/ 	.word	0x00000008
.L_90:


//--------------------- .nv.info._Z11cudaPowGradPdS_S_di --------------------------
	.section	.nv.info._Z11cudaPowGradPdS_S_di,"",@"SHT_CUDA_INFO"
	.sectionflags	@""
	.align	4


	//----- nvinfo : EIATTR_CUDA_API_VERSION
	.align		4
        /*0000*/ 	.byte	0x04, 0x37
        /*0002*/ 	.short	(.L_92 - .L_91)
.L_91:
        /*0004*/ 	.word	0x00000082


	//----- nvinfo : EIATTR_KPARAM_INFO
	.align		4
.L_92:
        /*0008*/ 	.byte	0x04, 0x17
        /*000a*/ 	.short	(.L_94 - .L_93)
.L_93:
        /*000c*/ 	.word	0x00000000
        /*0010*/ 	.short	0x0004
        /*0012*/ 	.short	0x0020
        /*0014*/ 	.byte	0x00, 0xf0, 0x11, 0x00


	//----- nvinfo : EIATTR_KPARAM_INFO
	.align		4
.L_94:
        /*0018*/ 	.byte	0x04, 0x17
        /*001a*/ 	.short	(.L_96 - .L_95)
.L_95:
        /*001c*/ 	.word	0x00000000
        /*0020*/ 	.short	0x0003
        /*0022*/ 	.short	0x0018
        /*0024*/ 	.byte	0x00, 0xf0, 0x21, 0x00


	//----- nvinfo : EIATTR_KPARAM_INFO
	.align		4
.L_96:
        /*0028*/ 	.byte	0x04, 0x17
        /*002a*/ 	.short	(.L_98 - .L_97)
.L_97:
        /*002c*/ 	.word	0x00000000
        /*0030*/ 	.short	0x0002
        /*0032*/ 	.short	0x0010
        /*0034*/ 	.byte	0x00, 0xf5, 0x21, 0x00


	//----- nvinfo : EIATTR_KPARAM_INFO
	.align		4
.L_98:
        /*0038*/ 	.byte	0x04, 0x17
        /*003a*/ 	.short	(.L_100 - .L_99)
.L_99:
        /*003c*/ 	.word	0x00000000
        /*0040*/ 	.short	0x0001
        /*0042*/ 	.short	0x0008
        /*0044*/ 	.byte	0x00, 0xf5, 0x21, 0x00


	//----- nvinfo : EIATTR_KPARAM_INFO
	.align		4
.L_100:
        /*0048*/ 	.byte	0x04, 0x17
        /*004a*/ 	.short	(.L_102 - .L_101)
.L_101:
        /*004c*/ 	.word	0x00000000
        /*0050*/ 	.short	0x0000
        /*0052*/ 	.short	0x0000
        /*0054*/ 	.byte	0x00, 0xf5, 0x21, 0x00


	//----- nvinfo : EIATTR_SPARSE_MMA_MASK
	.align		4
.L_102:
        /*0058*/ 	.byte	0x03, 0x50
        /*005a*/ 	.short	0x0000


	//----- nvinfo : EIATTR_MAXREG_COUNT
	.align		4
        /*005c*/ 	.byte	0x03, 0x1b
        /*005e*/ 	.short	0x00ff


	//----- nvinfo : EIATTR_MERCURY_ISA_VERSION
	.align		4
        /*0060*/ 	.byte	0x03, 0x5f
        /*0062*/ 	.short	0x0101


	//----- nvinfo : EIATTR_VRC_CTA_INIT_COUNT
	.align		4
        /*0064*/ 	.byte	0x02, 0x4a
	.zero		1
	.zero		1


	//----- nvinfo : EIATTR_EXIT_INSTR_OFFSETS
	.align		4
        /*0068*/ 	.byte	0x04, 0x1c
        /*006a*/ 	.short	(.L_104 - .L_103)


	//   ....[0]....
.L_103:
        /*006c*/ 	.word	0x00000070


	//   ....[1]....
        /*0070*/ 	.word	0x000005e0


	//----- nvinfo : EIATTR_CRS_STACK_SIZE
	.align		4
.L_104:
        /*0074*/ 	.byte	0x04, 0x1e
        /*0076*/ 	.short	(.L_106 - .L_105)
.L_105:
        /*0078*/ 	.word	0x00000000


	//----- nvinfo : EIATTR_CBANK_PARAM_SIZE
	.align		4
.L_106:
        /*007c*/ 	.byte	0x03, 0x19
        /*007e*/ 	.short	0x0024


	//----- nvinfo : EIATTR_PARAM_CBANK
	.align		4
        /*0080*/ 	.byte	0x04, 0x0a
        /*0082*/ 	.short	(.L_108 - .L_107)
	.align		4
.L_107:
        /*0084*/ 	.word	index@(.nv.constant0._Z11cudaPowGradPdS_S_di)
        /*0088*/ 	.short	0x0380
        /*008a*/ 	.short	0x0024


	//----- nvinfo : EIATTR_SW_WAR
	.align		4
.L_108:
        /*008c*/ 	.byte	0x04, 0x36
        /*008e*/ 	.short	(.L_110 - .L_109)
.L_109:
        /*0090*/ 	.word	0x00000008
.L_110:


//--------------------- .nv.callgraph             --------------------------
	.section	.nv.callgraph,"",@"SHT_CUDA_CALLGRAPH"
	.align	4
	.sectionentsize	8
	.align		4
        /*0000*/ 	.word	0x00000000
	.align		4
        /*0004*/ 	.word	0xffffffff
	.align		4
        /*0008*/ 	.word	0x00000000
	.align		4
        /*000c*/ 	.word	0xfffffffe
	.align		4
        /*0010*/ 	.word	0x00000000
	.align		4
        /*0014*/ 	.word	0xfffffffd
	.align		4
        /*0018*/ 	.word	0x00000000
	.align		4
        /*001c*/ 	.word	0xfffffffc


//--------------------- .nv.constant4             --------------------------
	.section	.nv.constant4,"a",@progbits
	.align	8
	.align		8
.nv.constant4:
        /*0000*/ 	.dword	precalc_xorwow_matrix
	.align		8
        /*0008*/ 	.dword	precalc_xorwow_offset_matrix
	.align		8
        /*0010*/ 	.dword	mrg32k3aM1
	.align		8
        /*0018*/ 	.dword	mrg32k3aM2
	.align		8
        /*0020*/ 	.dword	mrg32k3aM1SubSeq
	.align		8
        /*0028*/ 	.dword	mrg32k3aM2SubSeq
	.align		8
        /*0030*/ 	.dword	mrg32k3aM1Seq
	.align		8
        /*0038*/ 	.dword	mrg32k3aM2Seq


//--------------------- .nv.constant3             --------------------------
	.section	.nv.constant3,"a",@progbits
	.align	8
.nv.constant3:
	.type		__cr_lgamma_table,@object
	.size		__cr_lgamma_table,(.L_8 - __cr_lgamma_table)
__cr_lgamma_table:
        /*0000*/ 	.byte	0x00, 0x00, 0x00, 0x00, 0x00, 0x00, 0x00, 0x00, 0x00, 0x00, 0x00, 0x00, 0x00, 0x00, 0x00, 0x00
        /*0010*/ 	.byte	0xef, 0x39, 0xfa, 0xfe, 0x42, 0x2e, 0xe6, 0x3f, 0x02, 0x20, 0x2a, 0xfa, 0x0b, 0xab, 0xfc, 0x3f
        /*0020*/ 	.byte	0xf9, 0x2c, 0x92, 0x7c, 0xa7, 0x6c, 0x09, 0x40, 0xc9, 0x79, 0x44, 0x3c, 0x64, 0x26, 0x13, 0x40
        /*0030*/ 	.byte	0xca, 0x01, 0xcf, 0x3a, 0x27, 0x51, 0x1a, 0x40, 0x30, 0xcc, 0x2d, 0xf3, 0xe1, 0x0c, 0x21, 0x40
        /*0040*/ 	.byte	0x0d, 0xb7, 0xfc, 0x82, 0x8e, 0x35, 0x25, 0x40
.L_8:


//--------------------- .text._Z18mulKernel2dColWisePdS_S_mm --------------------------
	.section	.text._Z18mulKernel2dColWisePdS_S_mm,"ax",@progbits
	.align	128
        .global         _Z18mulKernel2dColWisePdS_S_mm
        .type           _Z18mulKernel2dColWisePdS_S_mm,@function
        .size           _Z18mulKernel2dColWisePdS_S_mm,(.L_x_29 - _Z18mulKernel2dColWisePdS_S_mm)
        .other          _Z18mulKernel2dColWisePdS_S_mm,@"STO_CUDA_ENTRY STV_DEFAULT"
_Z18mulKernel2dColWisePdS_S_mm:
.text._Z18mulKernel2dColWisePdS_S_mm:
[----:B------:R-:W-:Y:S01]  /*0000*/  LDC R1, c[0x0][0x37c] ;  /* 0x0000df00ff017b82 */ /* 0x000fe20000000800 */
[----:B------:R-:W0:Y:S07]  /*0010*/  S2R R3, SR_TID.Y ;  /* 0x0000000000037919 */ /* 0x000e2e0000002200 */
[----:B------:R-:W1:Y:S01]  /*0020*/  LDC R5, c[0x0][0x360] ;  /* 0x0000d800ff057b82 */ /* 0x000e620000000800 */
[----:B------:R-:W2:Y:S01]  /*0030*/  LDCU.64 UR6, c[0x0][0x3a0] ;  /* 0x00007400ff0677ac */ /* 0x000ea20008000a00 */
[----:B------:R-:W1:Y:S01]  /*0040*/  S2R R0, SR_TID.X ;  /* 0x0000000000007919 */ /* 0x000e620000002100 */
[----:B------:R-:W3:Y:S05]  /*0050*/  LDCU.64 UR8, c[0x0][0x398] ;  /* 0x00007300ff0877ac */ /* 0x000eea0008000a00 */
[----:B------:R-:W0:Y:S08]  /*0060*/  S2UR UR5, SR_CTAID.Y ;  /* 0x00000000000579c3 */ /* 0x000e300000002600 */
[----:B------:R-:W0:Y:S08]  /*0070*/  LDC R2, c[0x0][0x364] ;  /* 0x0000d900ff027b82 */ /* 0x000e300000000800 */
[----:B------:R-:W1:Y:S01]  /*0080*/  S2UR UR4, SR_CTAID.X ;  /* 0x00000000000479c3 */ /* 0x000e620000002500 */
[----:B0-----:R-:W-:-:S05]  /*0090*/  IMAD R2, R2, UR5, R3 ;  /* 0x0000000502027c24 */ /* 0x001fca000f8e0203 */
[----:B--2---:R-:W-:Y:S01]  /*00a0*/  ISETP.GE.U32.AND P1, PT, R2, UR6, PT ;  /* 0x0000000602007c0c */ /* 0x004fe2000bf26070 */
[----:B-1----:R-:W-:-:S03]  /*00b0*/  IMAD R5, R5, UR4, R0 ;  /* 0x0000000405057c24 */ /* 0x002fc6000f8e0200 */
[----:B------:R-:W-:Y:S02]  /*00c0*/  ISETP.GE.U32.AND.EX P1, PT, RZ, UR7, PT, P1 ;  /* 0x00000007ff007c0c */ /* 0x000fe4000bf26110 */
[----:B---3--:R-:W-:Y:S02]  /*00d0*/  ISETP.GE.U32.AND P0, PT, R5, UR8, PT ;  /* 0x0000000805007c0c */ /* 0x008fe4000bf06070 */
[----:B------:R-:W-:-:S04]  /*00e0*/  SHF.R.S32.HI R0, RZ, 0x1f, R5 ;  /* 0x0000001fff007819 */ /* 0x000fc80000011405 */
[----:B------:R-:W-:-:S13]  /*00f0*/  ISETP.GE.U32.OR.EX P0, PT, R0, UR9, P1, P0 ;  /* 0x0000000900007c0c */ /* 0x000fda0008f06500 */
[----:B------:R-:W-:Y:S05]  /*0100*/  @P0 EXIT ;  /* 0x000000000000094d */ /* 0x000fea0003800000 */
[----:B------:R-:W0:Y:S01]  /*0110*/  LDCU.128 UR8, c[0x0][0x380] ;  /* 0x00007000ff0877ac */ /* 0x000e220008000c00 */
[----:B------:R-:W-:Y:S02]  /*0120*/  IMAD R4, R0, UR6, RZ ;  /* 0x0000000600047c24 */ /* 0x000fe4000f8e02ff */
[----:B------:R-:W-:Y:S01]  /*0130*/  IMAD.MOV.U32 R3, RZ, RZ, RZ ;  /* 0x000000ffff037224 */ /* 0x000fe200078e00ff */
[----:B------:R-:W1:Y:S01]  /*0140*/  LDCU.64 UR4, c[0x0][0x358] ;  /* 0x00006b00ff0477ac */ /* 0x000e620008000a00 */
[C---:B------:R-:W-:Y:S02]  /*0150*/  IMAD R9, R5.reuse, UR7, R4 ;  /* 0x0000000705097c24 */ /* 0x040fe4000f8e0204 */
[----:B------:R-:W-:-:S04]  /*0160*/  IMAD.WIDE.U32 R2, R5, UR6, R2 ;  /* 0x0000000605027c25 */ /* 0x000fc8000f8e0002 */
[----:B------:R-:W-:Y:S02]  /*0170*/  IMAD.IADD R9, R3, 0x1, R9 ;  /* 0x0000000103097824 */ /* 0x000fe400078e0209 */
[----:B------:R-:W-:-:S03]  /*0180*/  IMAD.SHL.U32 R8, R2, 0x8, RZ ;  /* 0x0000000802087824 */ /* 0x000fc600078e00ff */
[----:B------:R-:W-:Y:S02]  /*0190*/  SHF.L.U64.HI R9, R2, 0x3, R9 ;  /* 0x0000000302097819 */ /* 0x000fe40000010209 */
[C---:B0-----:R-:W-:Y:S02]  /*01a0*/  LEA R4, P1, R5.reuse, UR10, 0x3 ;  /* 0x0000000a05047c11 */ /* 0x041fe4000f8218ff */
[C---:B------:R-:W-:Y:S02]  /*01b0*/  IADD3 R6, P0, PT, R8.reuse, UR8, RZ ;  /* 0x0000000808067c10 */ /* 0x040fe4000ff1e0ff */
[----:B------:R-:W-:Y:S02]  /*01c0*/  LEA.HI.X R5, R5, UR11, R0, 0x3, P1 ;  /* 0x0000000b05057c11 */ /* 0x000fe400088f1c00 */
[----:B------:R-:W-:Y:S01]  /*01d0*/  IADD3.X R7, PT, PT, R9, UR9, RZ, P0, !PT ;  /* 0x0000000909077c10 */ /* 0x000fe200087fe4ff */
[----:B------:R-:W0:Y:S03]  /*01e0*/  LDCU.64 UR8, c[0x0][0x390] ;  /* 0x00007200ff0877ac */ /* 0x000e260008000a00 */
[----:B-1----:R-:W2:Y:S04]  /*01f0*/  LDG.E.64 R4, desc[UR4][R4.64] ;  /* 0x0000000404047981 */ /* 0x002ea8000c1e1b00 */
[----:B------:R-:W2:Y:S01]  /*0200*/  LDG.E.64 R2, desc[UR4][R6.64] ;  /* 0x0000000406027981 */ /* 0x000ea2000c1e1b00 */
[----:B0-----:R-:W-:-:S04]  /*0210*/  IADD3 R8, P0, PT, R8, UR8, RZ ;  /* 0x0000000808087c10 */ /* 0x001fc8000ff1e0ff */
[----:B------:R-:W-:Y:S01]  /*0220*/  IADD3.X R9, PT, PT, R9, UR9, RZ, P0, !PT ;  /* 0x0000000909097c10 */ /* 0x000fe200087fe4ff */
[----:B--2---:R-:W-:-:S07]  /*0230*/  DMUL R2, R2, R4 ;  /* 0x0000000402027228 */ /* 0x004fce0000000000 */
[----:B------:R-:W-:Y:S01]  /*0240*/  STG.E.64 desc[UR4][R8.64], R2 ;  /* 0x0000000208007986 */ /* 0x000fe2000c101b04 */
[----:B------:R-:W-:Y:S05]  /*0250*/  EXIT ;  /* 0x000000000000794d */ /* 0x000fea0003800000 */
.L_x_0:
[----:B------:R-:W-:-:S00]  /*0260*/  BRA `(.L_x_0) ;  /* 0xfffffffc00fc7947 */ /* 0x000fc0000383ffff */
[----:B------:R-:W-:-:S00]  /*0270*/  NOP ;  /* 0x0000000000007918 */ /* 0x000fc00000000000 */
        /* <DEDUP_REMOVED lines=8> */
.L_x_29:


//--------------------- .text._Z7addGradPdS_S_i   --------------------------
	.section	.text._Z7addGradPdS_S_i,"ax",@progbits
	.align	128
        .global         _Z7addGradPdS_S_i
        .type           _Z7addGradPdS_S_i,@function
        .size           _Z7addGradPdS_S_i,(.L_x_30 - _Z7addGradPdS_S_i)
        .other          _Z7addGradPdS_S_i,@"STO_CUDA_ENTRY STV_DEFAULT"
_Z7addGradPdS_S_i:
.text._Z7addGradPdS_S_i:
[----:B------:R-:W-:Y:S01]  /*0000*/  LDC R1, c[0x0][0x37c] ;  /* 0x0000df00ff017b82 */ /* 0x000fe20000000800 */
[----:B------:R-:W0:Y:S07]  /*0010*/  S2R R0, SR_TID.X ;  /* 0x0000000000007919 */ /* 0x000e2e0000002100 */
[----:B------:R-:W0:Y:S01]  /*0020*/  S2UR UR4, SR_CTAID.X ;  /* 0x00000000000479c3 */ /* 0x000e220000002500 */
[----:B------:R-:W1:Y:S07]  /*0030*/  LDCU UR5, c[0x0][0x398] ;  /* 0x00007300ff0577ac */ /* 0x000e6e0008000800 */
[----:B------:R-:W0:Y:S02]  /*0040*/  LDC R13, c[0x0][0x360] ;  /* 0x0000d800ff0d7b82 */ /* 0x000e240000000800 */
[----:B0-----:R-:W-:-:S05]  /*0050*/  IMAD R13, R13, UR4, R0 ;  /* 0x000000040d0d7c24 */ /* 0x001fca000f8e0200 */
[----:B-1----:R-:W-:-:S13]  /*0060*/  ISETP.GE.AND P0, PT, R13, UR5, PT ;  /* 0x000000050d007c0c */ /* 0x002fda000bf06270 */
[----:B------:R-:W-:Y:S05]  /*0070*/  @P0 EXIT ;  /* 0x000000000000094d */ /* 0x000fea0003800000 */
[----:B------:R-:W0:Y:S01]  /*0080*/  LDC.64 R2, c[0x0][0x388] ;  /* 0x0000e200ff027b82 */ /* 0x000e220000000a00 */
[----:B------:R-:W1:Y:S07]  /*0090*/  LDCU.64 UR4, c[0x0][0x358] ;  /* 0x00006b00ff0477ac */ /* 0x000e6e0008000a00 */
[----:B------:R-:W2:Y:S08]  /*00a0*/  LDC.64 R6, c[0x0][0x380] ;  /* 0x0000e000ff067b82 */ /* 0x000eb00000000a00 */
[----:B------:R-:W3:Y:S01]  /*00b0*/  LDC.64 R10, c[0x0][0x390] ;  /* 0x0000e400ff0a7b82 */ /* 0x000ee20000000a00 */
[----:B0-----:R-:W-:-:S05]  /*00c0*/  IMAD.WIDE R2, R13, 0x8, R2 ;  /* 0x000000080d027825 */ /* 0x001fca00078e0202 */
[----:B-1----:R-:W4:Y:S01]  /*00d0*/  LDG.E.64 R4, desc[UR4][R2.64] ;  /* 0x0000000402047981 */ /* 0x002f22000c1e1b00 */
[----:B--2---:R-:W-:-:S05]  /*00e0*/  IMAD.WIDE R6, R13, 0x8, R6 ;  /* 0x000000080d067825 */ /* 0x004fca00078e0206 */
[----:B------:R-:W4:Y:S01]  /*00f0*/  LDG.E.64 R8, desc[UR4][R6.64] ;  /* 0x0000000406087981 */ /* 0x000f22000c1e1b00 */
[----:B---3--:R-:W-:Y:S01]  /*0100*/  IMAD.WIDE R10, R13, 0x8, R10 ;  /* 0x000000080d0a7825 */ /* 0x008fe200078e020a */
[----:B----4-:R-:W-:-:S07]  /*0110*/  DADD R4, R4, R8 ;  /* 0x0000000004047229 */ /* 0x010fce0000000008 */
[----:B------:R-:W-:Y:S04]  /*0120*/  STG.E.64 desc[UR4][R6.64], R4 ;  /* 0x0000000406007986 */ /* 0x000fe8000c101b04 */
[----:B------:R-:W2:Y:S04]  /*0130*/  LDG.E.64 R8, desc[UR4][R2.64] ;  /* 0x0000000402087981 */ /* 0x000ea8000c1e1b00 */
[----:B------:R-:W2:Y:S02]  /*0140*/  LDG.E.64 R12, desc[UR4][R10.64] ;  /* 0x000000040a0c7981 */ /* 0x000ea4000c1e1b00 */
[----:B--2---:R-:W-:-:S07]  /*0150*/  DADD R8, R8, R12 ;  /* 0x0000000008087229 */ /* 0x004fce000000000c */
[----:B------:R-:W-:Y:S01]  /*0160*/  STG.E.64 desc[UR4][R10.64], R8 ;  /* 0x000000080a007986 */ /* 0x000fe2000c101b04 */
[----:B------:R-:W-:Y:S05]  /*0170*/  EXIT ;  /* 0x000000000000794d */ /* 0x000fea0003800000 */
.L_x_1:
        /* <DEDUP_REMOVED lines=16> */
.L_x_30:


//--------------------- .text._Z8gradTanhPdS_S_i  --------------------------
	.section	.text._Z8gradTanhPdS_S_i,"ax",@progbits
	.align	128
        .global         _Z8gradTanhPdS_S_i
        .type           _Z8gradTanhPdS_S_i,@function
        .size           _Z8gradTanhPdS_S_i,(.L_x_27 - _Z8gradTanhPdS_S_i)
        .other          _Z8gradTanhPdS_S_i,@"STO_CUDA_ENTRY STV_DEFAULT"
_Z8gradTanhPdS_S_i:
.text._Z8gradTanhPdS_S_i:
        /* <DEDUP_REMOVED lines=9> */
[----:B------:R-:W1:Y:S01]  /*0090*/  LDCU.64 UR4, c[0x0][0x358] ;  /* 0x00006b00ff0477ac */ /* 0x000e620008000a00 */
[----:B0-----:R-:W-:-:S06]  /*00a0*/  IMAD.WIDE R8, R0, 0x8, R8 ;  /* 0x0000000800087825 */ /* 0x001fcc00078e0208 */
[----:B-1----:R-:W2:Y:S01]  /*00b0*/  LDG.E.64 R8, desc[UR4][R8.64] ;  /* 0x0000000408087981 */ /* 0x002ea2000c1e1b00 */
[----:B------:R-:W-:Y:S01]  /*00c0*/  IMAD.MOV.U32 R4, RZ, RZ, 0x652b82fe ;  /* 0x652b82feff047424 */ /* 0x000fe200078e00ff */
[----:B------:R-:W-:Y:S01]  /*00d0*/  UMOV UR6, 0xfefa39ef ;  /* 0xfefa39ef00067882 */ /* 0x000fe20000000000 */
[----:B------:R-:W-:Y:S01]  /*00e0*/  IMAD.MOV.U32 R5, RZ, RZ, 0x3ff71547 ;  /* 0x3ff71547ff057424 */ /* 0x000fe200078e00ff */
[----:B------:R-:W-:Y:S01]  /*00f0*/  UMOV UR7, 0x3fe62e42 ;  /* 0x3fe62e4200077882 */ /* 0x000fe20000000000 */
[----:B------:R-:W-:Y:S01]  /*0100*/  BSSY.RECONVERGENT B0, `(.L_x_2) ;  /* 0x000003a000007945 */ /* 0x000fe20003800200 */
[----:B--2---:R-:W-:-:S08]  /*0110*/  DADD R2, R8, R8 ;  /* 0x0000000008027229 */ /* 0x004fd00000000008 */
[----:B------:R-:W-:Y:S02]  /*0120*/  DFMA R4, R2, R4, 6.75539944105574400000e+15 ;  /* 0x433800000204742b */ /* 0x000fe40000000004 */
[----:B------:R-:W-:-:S06]  /*0130*/  FSETP.GEU.AND P0, PT, |R3|, 4.1917929649353027344, PT ;  /* 0x4086232b0300780b */ /* 0x000fcc0003f0e200 */
[----:B------:R-:W-:-:S08]  /*0140*/  DADD R6, R4, -6.75539944105574400000e+15 ;  /* 0xc338000004067429 */ /* 0x000fd00000000000 */
[----:B------:R-:W-:Y:S01]  /*0150*/  DFMA R10, R6, -UR6, R2 ;  /* 0x80000006060a7c2b */ /* 0x000fe20008000002 */
[----:B------:R-:W-:Y:S01]  /*0160*/  UMOV UR6, 0x3b39803f ;  /* 0x3b39803f00067882 */ /* 0x000fe20000000000 */
[----:B------:R-:W-:-:S06]  /*0170*/  UMOV UR7, 0x3c7abc9e ;  /* 0x3c7abc9e00077882 */ /* 0x000fcc0000000000 */
[----:B------:R-:W-:Y:S01]  /*0180*/  DFMA R6, R6, -UR6, R10 ;  /* 0x8000000606067c2b */ /* 0x000fe2000800000a */
[----:B------:R-:W-:Y:S01]  /*0190*/  UMOV UR6, 0x69ce2bdf ;  /* 0x69ce2bdf00067882 */ /* 0x000fe20000000000 */
[----:B------:R-:W-:Y:S01]  /*01a0*/  IMAD.MOV.U32 R10, RZ, RZ, -0x35dec16 ;  /* 0xfca213eaff0a7424 */ /* 0x000fe200078e00ff */
[----:B------:R-:W-:Y:S01]  /*01b0*/  UMOV UR7, 0x3e5ade15 ;  /* 0x3e5ade1500077882 */ /* 0x000fe20000000000 */
[----:B------:R-:W-:-:S06]  /*01c0*/  IMAD.MOV.U32 R11, RZ, RZ, 0x3e928af3 ;  /* 0x3e928af3ff0b7424 */ /* 0x000fcc00078e00ff */
[----:B------:R-:W-:Y:S01]  /*01d0*/  DFMA R8, R6, UR6, R10 ;  /* 0x0000000606087c2b */ /* 0x000fe2000800000a */
[----:B------:R-:W-:Y:S01]  /*01e0*/  UMOV UR6, 0x62401315 ;  /* 0x6240131500067882 */ /* 0x000fe20000000000 */
[----:B------:R-:W-:-:S06]  /*01f0*/  UMOV UR7, 0x3ec71dee ;  /* 0x3ec71dee00077882 */ /* 0x000fcc0000000000 */
[----:B------:R-:W-:Y:S01]  /*0200*/  DFMA R8, R6, R8, UR6 ;  /* 0x0000000606087e2b */ /* 0x000fe20008000008 */
        /* <DEDUP_REMOVED lines=20> */
[----:B------:R-:W-:-:S08]  /*0350*/  DFMA R8, R6, R8, UR6 ;  /* 0x0000000606087e2b */ /* 0x000fd00008000008 */
[----:B------:R-:W-:-:S08]  /*0360*/  DFMA R8, R6, R8, 1 ;  /* 0x3ff000000608742b */ /* 0x000fd00000000008 */
[----:B------:R-:W-:-:S10]  /*0370*/  DFMA R10, R6, R8, 1 ;  /* 0x3ff00000060a742b */ /* 0x000fd40000000008 */
[----:B------:R-:W-:Y:S02]  /*0380*/  IMAD R9, R4, 0x100000, R11 ;  /* 0x0010000004097824 */ /* 0x000fe400078e020b */
[----:B------:R-:W-:Y:S02]  /*0390*/  IMAD.MOV.U32 R8, RZ, RZ, R10 ;  /* 0x000000ffff087224 */ /* 0x000fe400078e000a */
[----:B------:R-:W-:Y:S02]  /*03a0*/  IMAD.MOV.U32 R7, RZ, RZ, R9 ;  /* 0x000000ffff077224 */ /* 0x000fe400078e0009 */
[----:B------:R-:W-:Y:S01]  /*03b0*/  IMAD.MOV.U32 R6, RZ, RZ, R8 ;  /* 0x000000ffff067224 */ /* 0x000fe200078e0008 */
[----:B------:R-:W-:Y:S06]  /*03c0*/  @!P0 BRA `(.L_x_3) ;  /* 0x0000000000348947 */ /* 0x000fec0003800000 */
[----:B------:R-:W-:Y:S01]  /*03d0*/  FSETP.GEU.AND P2, PT, |R3|, 4.2275390625, PT ;  /* 0x408748000300780b */ /* 0x000fe20003f4e200 */
[C---:B------:R-:W-:Y:S02]  /*03e0*/  DADD R16, R2.reuse, +INF ;  /* 0x7ff0000002107429 */ /* 0x040fe40000000000 */
[----:B------:R-:W-:-:S08]  /*03f0*/  DSETP.GEU.AND P1, PT, R2, RZ, PT ;  /* 0x000000ff0200722a */ /* 0x000fd00003f2e000 */
[----:B------:R-:W-:Y:S02]  /*0400*/  FSEL R7, R17, RZ, P1 ;  /* 0x000000ff11077208 */ /* 0x000fe40000800000 */
[----:B------:R-:W-:Y:S01]  /*0410*/  @!P2 LEA.HI R6, R4, R4, RZ, 0x1 ;  /* 0x000000040406a211 */ /* 0x000fe200078f08ff */
[----:B------:R-:W-:-:S03]  /*0420*/  @!P2 IMAD.MOV.U32 R12, RZ, RZ, R10 ;  /* 0x000000ffff0ca224 */ /* 0x000fc600078e000a */
[----:B------:R-:W-:Y:S02]  /*0430*/  @!P2 SHF.R.S32.HI R13, RZ, 0x1, R6 ;  /* 0x00000001ff0da819 */ /* 0x000fe40000011406 */
[----:B------:R-:W-:-:S03]  /*0440*/  FSEL R6, R16, RZ, P1 ;  /* 0x000000ff10067208 */ /* 0x000fc60000800000 */
[----:B------:R-:W-:Y:S02]  /*0450*/  @!P2 IMAD.IADD R14, R4, 0x1, -R13 ;  /* 0x00000001040ea824 */ /* 0x000fe400078e0a0d */
[----:B------:R-:W-:-:S03]  /*0460*/  @!P2 IMAD R13, R13, 0x100000, R11 ;  /* 0x001000000d0da824 */ /* 0x000fc600078e020b */
[----:B------:R-:W-:Y:S01]  /*0470*/  @!P2 LEA R15, R14, 0x3ff00000, 0x14 ;  /* 0x3ff000000e0fa811 */ /* 0x000fe200078ea0ff */
[----:B------:R-:W-:-:S06]  /*0480*/  @!P2 IMAD.MOV.U32 R14, RZ, RZ, RZ ;  /* 0x000000ffff0ea224 */ /* 0x000fcc00078e00ff */
[----:B------:R-:W-:-:S11]  /*0490*/  @!P2 DMUL R6, R12, R14 ;  /* 0x0000000e0c06a228 */ /* 0x000fd60000000000 */
.L_x_3:
[----:B------:R-:W-:Y:S05]  /*04a0*/  BSYNC.RECONVERGENT B0 ;  /* 0x0000000000007941 */ /* 0x000fea0003800200 */
.L_x_2:
[----:B------:R-:W-:Y:S04]  /*04b0*/  BSSY.RECONVERGENT B0, `(.L_x_4) ;  /* 0x000000e000007945 */ /* 0x000fe80003800200 */
[----:B------:R-:W-:Y:S05]  /*04c0*/  @!P0 BRA `(.L_x_5) ;  /* 0x0000000000308947 */ /* 0x000fea0003800000 */
[----:B------:R-:W-:Y:S01]  /*04d0*/  FSETP.GEU.AND P1, PT, |R3|, 4.2275390625, PT ;  /* 0x408748000300780b */ /* 0x000fe20003f2e200 */
[C---:B------:R-:W-:Y:S02]  /*04e0*/  DADD R8, R2.reuse, +INF ;  /* 0x7ff0000002087429 */ /* 0x040fe40000000000 */
[----:B------:R-:W-:-:S08]  /*04f0*/  DSETP.GEU.AND P0, PT, R2, RZ, PT ;  /* 0x000000ff0200722a */ /* 0x000fd00003f0e000 */
[----:B------:R-:W-:Y:S02]  /*0500*/  FSEL R8, R8, RZ, P0 ;  /* 0x000000ff08087208 */ /* 0x000fe40000000000 */
[----:B------:R-:W-:Y:S02]  /*0510*/  @!P1 LEA.HI R5, R4, R4, RZ, 0x1 ;  /* 0x0000000404059211 */ /* 0x000fe400078f08ff */
[----:B------:R-:W-:Y:S02]  /*0520*/  FSEL R9, R9, RZ, P0 ;  /* 0x000000ff09097208 */ /* 0x000fe40000000000 */
[----:B------:R-:W-:-:S05]  /*0530*/  @!P1 SHF.R.S32.HI R5, RZ, 0x1, R5 ;  /* 0x00000001ff059819 */ /* 0x000fca0000011405 */
[----:B------:R-:W-:Y:S02]  /*0540*/  @!P1 IMAD.IADD R2, R4, 0x1, -R5 ;  /* 0x0000000104029824 */ /* 0x000fe400078e0a05 */
[----:B------:R-:W-:-:S03]  /*0550*/  @!P1 IMAD R11, R5, 0x100000, R11 ;  /* 0x00100000050b9824 */ /* 0x000fc600078e020b */
[----:B------:R-:W-:Y:S01]  /*0560*/  @!P1 LEA R3, R2, 0x3ff00000, 0x14 ;  /* 0x3ff0000002039811 */ /* 0x000fe200078ea0ff */
[----:B------:R-:W-:-:S06]  /*0570*/  @!P1 IMAD.MOV.U32 R2, RZ, RZ, RZ ;  /* 0x000000ffff029224 */ /* 0x000fcc00078e00ff */
[----:B------:R-:W-:-:S11]  /*0580*/  @!P1 DMUL R8, R10, R2 ;  /* 0x000000020a089228 */ /* 0x000fd60000000000 */
.L_x_5:
[----:B------:R-:W-:Y:S05]  /*0590*/  BSYNC.RECONVERGENT B0 ;  /* 0x0000000000007941 */ /* 0x000fea0003800200 */
.L_x_4:
[----:B------:R-:W-:Y:S01]  /*05a0*/  DADD R4, R8, 1 ;  /* 0x3ff0000008047429 */ /* 0x000fe20000000000 */
[----:B------:R-:W-:Y:S01]  /*05b0*/  IMAD.MOV.U32 R2, RZ, RZ, 0x1 ;  /* 0x00000001ff027424 */ /* 0x000fe200078e00ff */
[----:B------:R-:W-:Y:S01]  /*05c0*/  DADD R6, R6, -1 ;  /* 0xbff0000006067429 */ /* 0x000fe20000000000 */
[----:B------:R-:W-:Y:S03]  /*05d0*/  BSSY.RECONVERGENT B0, `(.L_x_6) ;  /* 0x0000010000007945 */ /* 0x000fe60003800200 */
[----:B------:R-:W0:Y:S06]  /*05e0*/  MUFU.RCP64H R3, R5 ;  /* 0x0000000500037308 */ /* 0x000e2c0000001800 */
[----:B------:R-:W-:Y:S01]  /*05f0*/  FSETP.GEU.AND P1, PT, |R7|, 6.5827683646048100446e-37, PT ;  /* 0x036000000700780b */ /* 0x000fe20003f2e200 */
[----:B0-----:R-:W-:-:S08]  /*0600*/  DFMA R8, -R4, R2, 1 ;  /* 0x3ff000000408742b */ /* 0x001fd00000000102 */
[----:B------:R-:W-:-:S08]  /*0610*/  DFMA R8, R8, R8, R8 ;  /* 0x000000080808722b */ /* 0x000fd00000000008 */
[----:B------:R-:W-:-:S08]  /*0620*/  DFMA R8, R2, R8, R2 ;  /* 0x000000080208722b */ /* 0x000fd00000000002 */
[----:B------:R-:W-:-:S08]  /*0630*/  DFMA R2, -R4, R8, 1 ;  /* 0x3ff000000402742b */ /* 0x000fd00000000108 */
[----:B------:R-:W-:-:S08]  /*0640*/  DFMA R2, R8, R2, R8 ;  /* 0x000000020802722b */ /* 0x000fd00000000008 */
[----:B------:R-:W-:-:S08]  /*0650*/  DMUL R8, R6, R2 ;  /* 0x0000000206087228 */ /* 0x000fd00000000000 */
[----:B------:R-:W-:-:S08]  /*0660*/  DFMA R10, -R4, R8, R6 ;  /* 0x00000008040a722b */ /* 0x000fd00000000106 */
[----:B------:R-:W-:-:S10]  /*0670*/  DFMA R2, R2, R10, R8 ;  /* 0x0000000a0202722b */ /* 0x000fd40000000008 */
[----:B------:R-:W-:-:S05]  /*0680*/  FFMA R8, RZ, R5, R3 ;  /* 0x00000005ff087223 */ /* 0x000fca0000000003 */
[----:B------:R-:W-:-:S13]  /*0690*/  FSETP.GT.AND P0, PT, |R8|, 1.469367938527859385e-39, PT ;  /* 0x001000000800780b */ /* 0x000fda0003f04200 */
[----:B------:R-:W-:Y:S05]  /*06a0*/  @P0 BRA P1, `(.L_x_7) ;  /* 0x0000000000080947 */ /* 0x000fea0000800000 */
[----:B------:R-:W-:-:S07]  /*06b0*/  MOV R10, 0x6d0 ;  /* 0x000006d0000a7802 */ /* 0x000fce0000000f00 */
[----:B------:R-:W-:Y:S05]  /*06c0*/  CALL.REL.NOINC `($__internal_0_$__cuda_sm20_div_rn_f64_full) ;  /* 0x0000000000887944 */ /* 0x000fea0003c00000 */
.L_x_7:
[----:B------:R-:W-:Y:S05]  /*06d0*/  BSYNC.RECONVERGENT B0 ;  /* 0x0000000000007941 */ /* 0x000fea0003800200 */
.L_x_6:
[----:B------:R-:W-:Y:S01]  /*06e0*/  BSSY.RECONVERGENT B0, `(.L_x_8) ;  /* 0x0000003000007945 */ /* 0x000fe20003800200 */
[----:B------:R-:W-:-:S07]  /*06f0*/  MOV R10, 0x710 ;  /* 0x00000710000a7802 */ /* 0x000fce0000000f00 */
[----:B------:R-:W-:Y:S05]  /*0700*/  CALL.REL.NOINC `($_Z8gradTanhPdS_S_i$__internal_accurate_pow) ;  /* 0x0000000400ec7944 */ /* 0x000fea0003c00000 */
[----:B------:R-:W-:Y:S05]  /*0710*/  BSYNC.RECONVERGENT B0 ;  /* 0x0000000000007941 */ /* 0x000fea0003800200 */
.L_x_8:
[----:B------:R-:W0:Y:S08]  /*0720*/  LDC.64 R6, c[0x0][0x388] ;  /* 0x0000e200ff067b82 */ /* 0x000e300000000a00 */
[----:B------:R-:W1:Y:S01]  /*0730*/  LDC.64 R8, c[0x0][0x380] ;  /* 0x0000e000ff087b82 */ /* 0x000e620000000a00 */
[----:B0-----:R-:W-:-:S06]  /*0740*/  IMAD.WIDE R6, R0, 0x8, R6 ;  /* 0x0000000800067825 */ /* 0x001fcc00078e0206 */
[----:B------:R-:W5:Y:S01]  /*0750*/  LDG.E.64 R6, desc[UR4][R6.64] ;  /* 0x0000000406067981 */ /* 0x000f62000c1e1b00 */
[----:B-1----:R-:W-:-:S05]  /*0760*/  IMAD.WIDE R8, R0, 0x8, R8 ;  /* 0x0000000800087825 */ /* 0x002fca00078e0208 */
[----:B------:R0:W5:Y:S01]  /*0770*/  LDG.E.64 R10, desc[UR4][R8.64] ;  /* 0x00000004080a7981 */ /* 0x000162000c1e1b00 */
[C---:B------:R-:W-:Y:S02]  /*0780*/  DADD R4, R2.reuse, 2 ;  /* 0x4000000002047429 */ /* 0x040fe40000000000 */
[----:B------:R-:W-:-:S08]  /*0790*/  DSETP.NEU.AND P0, PT, R2, RZ, PT ;  /* 0x000000ff0200722a */ /* 0x000fd00003f0d000 */
[----:B------:R-:W-:-:S04]  /*07a0*/  LOP3.LUT R4, R5, 0x7ff00000, RZ, 0xc0, !PT ;  /* 0x7ff0000005047812 */ /* 0x000fc800078ec0ff */
[----:B------:R-:W-:Y:S01]  /*07b0*/  ISETP.NE.AND P1, PT, R4, 0x7ff00000, PT ;  /* 0x7ff000000400780c */ /* 0x000fe20003f25270 */
[----:B------:R-:W-:Y:S01]  /*07c0*/  BSSY.RECONVERGENT B0, `(.L_x_9) ;  /* 0x000000b000007945 */ /* 0x000fe20003800200 */
[----:B------:R-:W-:Y:S02]  /*07d0*/  IMAD.MOV.U32 R4, RZ, RZ, R12 ;  /* 0x000000ffff047224 */ /* 0x000fe400078e000c */
[----:B------:R-:W-:Y:S01]  /*07e0*/  IMAD.MOV.U32 R5, RZ, RZ, R13 ;  /* 0x000000ffff057224 */ /* 0x000fe200078e000d */
[----:B------:R-:W-:-:S08]  /*07f0*/  @!P0 CS2R R4, SRZ ;  /* 0x0000000000048805 */ /* 0x000fd0000001ff00 */
[----:B0-----:R-:W-:Y:S05]  /*0800*/  @P1 BRA `(.L_x_10) ;  /* 0x0000000000181947 */ /* 0x001fea0003800000 */
[----:B------:R-:W-:-:S14]  /*0810*/  DSETP.NAN.AND P0, PT, R2, R2, PT ;  /* 0x000000020200722a */ /* 0x000fdc0003f08000 */
[----:B------:R-:W-:Y:S01]  /*0820*/  @P0 DADD R4, R2, 2 ;  /* 0x4000000002040429 */ /* 0x000fe20000000000 */
[----:B------:R-:W-:Y:S10]  /*0830*/  @P0 BRA `(.L_x_10) ;  /* 0x00000000000c0947 */ /* 0x000ff40003800000 */
[----:B------:R-:W-:-:S14]  /*0840*/  DSETP.NEU.AND P0, PT, |R2|, +INF , PT ;  /* 0x7ff000000200742a */ /* 0x000fdc0003f0d200 */
[----:B------:R-:W-:Y:S02]  /*0850*/  @!P0 IMAD.MOV.U32 R4, RZ, RZ, 0x0 ;  /* 0x00000000ff048424 */ /* 0x000fe400078e00ff */
[----:B------:R-:W-:-:S07]  /*0860*/  @!P0 IMAD.MOV.U32 R5, RZ, RZ, 0x7ff00000 ;  /* 0x7ff00000ff058424 */ /* 0x000fce00078e00ff */
.L_x_10:
[----:B------:R-:W-:Y:S05]  /*0870*/  BSYNC.RECONVERGENT B0 ;  /* 0x0000000000007941 */ /* 0x000fea0003800200 */
.L_x_9:
[----:B------:R-:W-:Y:S02]  /*0880*/  DADD R4, -R4, 1 ;  /* 0x3ff0000004047429 */ /* 0x000fe40000000100 */
[----:B------:R-:W-:-:S08]  /*0890*/  DSETP.NEU.AND P0, PT, R2, 1, PT ;  /* 0x3ff000000200742a */ /* 0x000fd00003f0d000 */
[----:B------:R-:W-:Y:S02]  /*08a0*/  FSEL R2, R4, RZ, P0 ;  /* 0x000000ff04027208 */ /* 0x000fe40000000000 */
[----:B------:R-:W-:-:S06]  /*08b0*/  FSEL R3, R5, RZ, P0 ;  /* 0x000000ff05037208 */ /* 0x000fcc0000000000 */
[----:B-----5:R-:W-:-:S07]  /*08c0*/  DFMA R6, R6, R2, R10 ;  /* 0x000000020606722b */ /* 0x020fce000000000a */
[----:B------:R-:W-:Y:S01]  /*08d0*/  STG.E.64 desc[UR4][R8.64], R6 ;  /* 0x0000000608007986 */ /* 0x000fe2000c101b04 */
[----:B------:R-:W-:Y:S05]  /*08e0*/  EXIT ;  /* 0x000000000000794d */ /* 0x000fea0003800000 */
        .weak           $__internal_0_$__cuda_sm20_div_rn_f64_full
        .type           $__internal_0_$__cuda_sm20_div_rn_f64_full,@function
        .size           $__internal_0_$__cuda_sm20_div_rn_f64_full,($_Z8gradTanhPdS_S_i$__internal_accurate_pow - $__internal_0_$__cuda_sm20_div_rn_f64_full)
$__internal_0_$__cuda_sm20_div_rn_f64_full:
[C---:B------:R-:W-:Y:S01]  /*08f0*/  FSETP.GEU.AND P0, PT, |R5|.reuse, 1.469367938527859385e-39, PT ;  /* 0x001000000500780b */ /* 0x040fe20003f0e200 */
[----:B------:R-:W-:Y:S01]  /*0900*/  IMAD.MOV.U32 R16, RZ, RZ, 0x1 ;  /* 0x00000001ff107424 */ /* 0x000fe200078e00ff */
[----:B------:R-:W-:Y:S01]  /*0910*/  LOP3.LUT R2, R5, 0x800fffff, RZ, 0xc0, !PT ;  /* 0x800fffff05027812 */ /* 0x000fe200078ec0ff */
[----:B------:R-:W-:Y:S01]  /*0920*/  BSSY.RECONVERGENT B1, `(.L_x_11) ;  /* 0x0000055000017945 */ /* 0x000fe20003800200 */
[C---:B------:R-:W-:Y:S02]  /*0930*/  FSETP.GEU.AND P2, PT, |R7|.reuse, 1.469367938527859385e-39, PT ;  /* 0x001000000700780b */ /* 0x040fe40003f4e200 */
[----:B------:R-:W-:Y:S01]  /*0940*/  LOP3.LUT R3, R2, 0x3ff00000, RZ, 0xfc, !PT ;  /* 0x3ff0000002037812 */ /* 0x000fe200078efcff */
[----:B------:R-:W-:Y:S01]  /*0950*/  IMAD.MOV.U32 R2, RZ, RZ, R4 ;  /* 0x000000ffff027224 */ /* 0x000fe200078e0004 */
[----:B------:R-:W-:Y:S02]  /*0960*/  LOP3.LUT R11, R7, 0x7ff00000, RZ, 0xc0, !PT ;  /* 0x7ff00000070b7812 */ /* 0x000fe400078ec0ff */
[----:B------:R-:W-:-:S03]  /*0970*/  LOP3.LUT R14, R5, 0x7ff00000, RZ, 0xc0, !PT ;  /* 0x7ff00000050e7812 */ /* 0x000fc600078ec0ff */
[----:B------:R-:W-:Y:S01]  /*0980*/  @!P0 DMUL R2, R4, 8.98846567431157953865e+307 ;  /* 0x7fe0000004028828 */ /* 0x000fe20000000000 */
[----:B------:R-:W-:-:S03]  /*0990*/  ISETP.GE.U32.AND P1, PT, R11, R14, PT ;  /* 0x0000000e0b00720c */ /* 0x000fc60003f26070 */
[----:B------:R-:W-:Y:S01]  /*09a0*/  @!P2 LOP3.LUT R12, R5, 0x7ff00000, RZ, 0xc0, !PT ;  /* 0x7ff00000050ca812 */ /* 0x000fe200078ec0ff */
[----:B------:R-:W-:Y:S01]  /*09b0*/  @!P2 IMAD.MOV.U32 R18, RZ, RZ, RZ ;  /* 0x000000ffff12a224 */ /* 0x000fe200078e00ff */
[----:B------:R-:W0:Y:S02]  /*09c0*/  MUFU.RCP64H R17, R3 ;  /* 0x0000000300117308 */ /* 0x000e240000001800 */
[----:B------:R-:W-:Y:S01]  /*09d0*/  @!P2 ISETP.GE.U32.AND P3, PT, R11, R12, PT ;  /* 0x0000000c0b00a20c */ /* 0x000fe20003f66070 */
[----:B------:R-:W-:-:S05]  /*09e0*/  IMAD.MOV.U32 R12, RZ, RZ, 0x1ca00000 ;  /* 0x1ca00000ff0c7424 */ /* 0x000fca00078e00ff */
[----:B------:R-:W-:-:S04]  /*09f0*/  @!P2 SEL R13, R12, 0x63400000, !P3 ;  /* 0x634000000c0da807 */ /* 0x000fc80005800000 */
[----:B------:R-:W-:-:S04]  /*0a00*/  @!P2 LOP3.LUT R13, R13, 0x80000000, R7, 0xf8, !PT ;  /* 0x800000000d0da812 */ /* 0x000fc800078ef807 */
[----:B------:R-:W-:Y:S01]  /*0a10*/  @!P2 LOP3.LUT R19, R13, 0x100000, RZ, 0xfc, !PT ;  /* 0x001000000d13a812 */ /* 0x000fe200078efcff */
[----:B0-----:R-:W-:-:S08]  /*0a20*/  DFMA R8, R16, -R2, 1 ;  /* 0x3ff000001008742b */ /* 0x001fd00000000802 */
[----:B------:R-:W-:-:S08]  /*0a30*/  DFMA R8, R8, R8, R8 ;  /* 0x000000080808722b */ /* 0x000fd00000000008 */
[----:B------:R-:W-:Y:S01]  /*0a40*/  DFMA R16, R16, R8, R16 ;  /* 0x000000081010722b */ /* 0x000fe20000000010 */
[----:B------:R-:W-:Y:S01]  /*0a50*/  SEL R9, R12, 0x63400000, !P1 ;  /* 0x634000000c097807 */ /* 0x000fe20004800000 */
[----:B------:R-:W-:-:S03]  /*0a60*/  IMAD.MOV.U32 R8, RZ, RZ, R6 ;  /* 0x000000ffff087224 */ /* 0x000fc600078e0006 */
[----:B------:R-:W-:-:S03]  /*0a70*/  LOP3.LUT R9, R9, 0x800fffff, R7, 0xf8, !PT ;  /* 0x800fffff09097812 */ /* 0x000fc600078ef807 */
[----:B------:R-:W-:-:S03]  /*0a80*/  DFMA R20, R16, -R2, 1 ;  /* 0x3ff000001014742b */ /* 0x000fc60000000802 */
[----:B------:R-:W-:-:S05]  /*0a90*/  @!P2 DFMA R8, R8, 2, -R18 ;  /* 0x400000000808a82b */ /* 0x000fca0000000812 */
[----:B------:R-:W-:Y:S01]  /*0aa0*/  DFMA R16, R16, R20, R16 ;  /* 0x000000141010722b */ /* 0x000fe20000000010 */
[----:B------:R-:W-:Y:S02]  /*0ab0*/  IMAD.MOV.U32 R21, RZ, RZ, R11 ;  /* 0x000000ffff157224 */ /* 0x000fe400078e000b */
[----:B------:R-:W-:Y:S01]  /*0ac0*/  IMAD.MOV.U32 R20, RZ, RZ, R14 ;  /* 0x000000ffff147224 */ /* 0x000fe200078e000e */
[----:B------:R-:W-:Y:S02]  /*0ad0*/  @!P0 LOP3.LUT R20, R3, 0x7ff00000, RZ, 0xc0, !PT ;  /* 0x7ff0000003148812 */ /* 0x000fe400078ec0ff */
[----:B------:R-:W-:Y:S02]  /*0ae0*/  @!P2 LOP3.LUT R21, R9, 0x7ff00000, RZ, 0xc0, !PT ;  /* 0x7ff000000915a812 */ /* 0x000fe400078ec0ff */
[----:B------:R-:W-:Y:S01]  /*0af0*/  DMUL R18, R16, R8 ;  /* 0x0000000810127228 */ /* 0x000fe20000000000 */
[----:B------:R-:W-:Y:S02]  /*0b00*/  VIADD R22, R20, 0xffffffff ;  /* 0xffffffff14167836 */ /* 0x000fe40000000000 */
[----:B------:R-:W-:-:S05]  /*0b10*/  VIADD R13, R21, 0xffffffff ;  /* 0xffffffff150d7836 */ /* 0x000fca0000000000 */
[----:B------:R-:W-:Y:S01]  /*0b20*/  DFMA R14, R18, -R2, R8 ;  /* 0x80000002120e722b */ /* 0x000fe20000000008 */
[----:B------:R-:W-:-:S04]  /*0b30*/  ISETP.GT.U32.AND P0, PT, R13, 0x7feffffe, PT ;  /* 0x7feffffe0d00780c */ /* 0x000fc80003f04070 */
[----:B------:R-:W-:-:S03]  /*0b40*/  ISETP.GT.U32.OR P0, PT, R22, 0x7feffffe, P0 ;  /* 0x7feffffe1600780c */ /* 0x000fc60000704470 */
[----:B------:R-:W-:-:S10]  /*0b50*/  DFMA R14, R16, R14, R18 ;  /* 0x0000000e100e722b */ /* 0x000fd40000000012 */
[----:B------:R-:W-:Y:S05]  /*0b60*/  @P0 BRA `(.L_x_12) ;  /* 0x00000000006c0947 */ /* 0x000fea0003800000 */
[----:B------:R-:W-:-:S04]  /*0b70*/  LOP3.LUT R16, R5, 0x7ff00000, RZ, 0xc0, !PT ;  /* 0x7ff0000005107812 */ /* 0x000fc800078ec0ff */
[CC--:B------:R-:W-:Y:S02]  /*0b80*/  VIADDMNMX R6, R11.reuse, -R16.reuse, 0xb9600000, !PT ;  /* 0xb96000000b067446 */ /* 0x0c0fe40007800910 */
[----:B------:R-:W-:Y:S02]  /*0b90*/  ISETP.GE.U32.AND P0, PT, R11, R16, PT ;  /* 0x000000100b00720c */ /* 0x000fe40003f06070 */
[----:B------:R-:W-:Y:S02]  /*0ba0*/  VIMNMX R6, PT, PT, R6, 0x46a00000, PT ;  /* 0x46a0000006067848 */ /* 0x000fe40003fe0100 */
[----:B------:R-:W-:-:S05]  /*0bb0*/  SEL R11, R12, 0x63400000, !P0 ;  /* 0x634000000c0b7807 */ /* 0x000fca0004000000 */
[----:B------:R-:W-:Y:S02]  /*0bc0*/  IMAD.IADD R11, R6, 0x1, -R11 ;  /* 0x00000001060b7824 */ /* 0x000fe400078e0a0b */
[----:B------:R-:W-:Y:S02]  /*0bd0*/  IMAD.MOV.U32 R6, RZ, RZ, RZ ;  /* 0x000000ffff067224 */ /* 0x000fe400078e00ff */
[----:B------:R-:W-:-:S06]  /*0be0*/  VIADD R7, R11, 0x7fe00000 ;  /* 0x7fe000000b077836 */ /* 0x000fcc0000000000 */
[----:B------:R-:W-:-:S10]  /*0bf0*/  DMUL R12, R14, R6 ;  /* 0x000000060e0c7228 */ /* 0x000fd40000000000 */
[----:B------:R-:W-:-:S13]  /*0c00*/  FSETP.GTU.AND P0, PT, |R13|, 1.469367938527859385e-39, PT ;  /* 0x001000000d00780b */ /* 0x000fda0003f0c200 */
[----:B------:R-:W-:Y:S05]  /*0c10*/  @P0 BRA `(.L_x_13) ;  /* 0x0000000000940947 */ /* 0x000fea0003800000 */
[----:B------:R-:W-:Y:S01]  /*0c20*/  DFMA R2, R14, -R2, R8 ;  /* 0x800000020e02722b */ /* 0x000fe20000000008 */
[----:B------:R-:W-:-:S09]  /*0c30*/  IMAD.MOV.U32 R6, RZ, RZ, RZ ;  /* 0x000000ffff067224 */ /* 0x000fd200078e00ff */
[C---:B------:R-:W-:Y:S02]  /*0c40*/  FSETP.NEU.AND P0, PT, R3.reuse, RZ, PT ;  /* 0x000000ff0300720b */ /* 0x040fe40003f0d000 */
[----:B------:R-:W-:-:S04]  /*0c50*/  LOP3.LUT R5, R3, 0x80000000, R5, 0x48, !PT ;  /* 0x8000000003057812 */ /* 0x000fc800078e4805 */
[----:B------:R-:W-:-:S07]  /*0c60*/  LOP3.LUT R7, R5, R7, RZ, 0xfc, !PT ;  /* 0x0000000705077212 */ /* 0x000fce00078efcff */
[----:B------:R-:W-:Y:S05]  /*0c70*/  @!P0 BRA `(.L_x_13) ;  /* 0x00000000007c8947 */ /* 0x000fea0003800000 */
[----:B------:R-:W-:Y:S01]  /*0c80*/  IMAD.MOV R3, RZ, RZ, -R11 ;  /* 0x000000ffff037224 */ /* 0x000fe200078e0a0b */
[----:B------:R-:W-:Y:S01]  /*0c90*/  DMUL.RP R6, R14, R6 ;  /* 0x000000060e067228 */ /* 0x000fe20000008000 */
[----:B------:R-:W-:-:S06]  /*0ca0*/  IMAD.MOV.U32 R2, RZ, RZ, RZ ;  /* 0x000000ffff027224 */ /* 0x000fcc00078e00ff */
[----:B------:R-:W-:-:S03]  /*0cb0*/  DFMA R2, R12, -R2, R14 ;  /* 0x800000020c02722b */ /* 0x000fc6000000000e */
[----:B------:R-:W-:-:S03]  /*0cc0*/  LOP3.LUT R5, R7, R5, RZ, 0x3c, !PT ;  /* 0x0000000507057212 */ /* 0x000fc600078e3cff */
[----:B------:R-:W-:-:S04]  /*0cd0*/  IADD3 R2, PT, PT, -R11, -0x43300000, RZ ;  /* 0xbcd000000b027810 */ /* 0x000fc80007ffe1ff */
[----:B------:R-:W-:-:S04]  /*0ce0*/  FSETP.NEU.AND P0, PT, |R3|, R2, PT ;  /* 0x000000020300720b */ /* 0x000fc80003f0d200 */
[----:B------:R-:W-:Y:S02]  /*0cf0*/  FSEL R12, R6, R12, !P0 ;  /* 0x0000000c060c7208 */ /* 0x000fe40004000000 */
[----:B------:R-:W-:Y:S01]  /*0d00*/  FSEL R13, R5, R13, !P0 ;  /* 0x0000000d050d7208 */ /* 0x000fe20004000000 */
[----:B------:R-:W-:Y:S06]  /*0d10*/  BRA `(.L_x_13) ;  /* 0x0000000000547947 */ /* 0x000fec0003800000 */
.L_x_12:
[----:B------:R-:W-:-:S14]  /*0d20*/  DSETP.NAN.AND P0, PT, R6, R6, PT ;  /* 0x000000060600722a */ /* 0x000fdc0003f08000 */
[----:B------:R-:W-:Y:S05]  /*0d30*/  @P0 BRA `(.L_x_14) ;  /* 0x0000000000440947 */ /* 0x000fea0003800000 */
[----:B------:R-:W-:-:S14]  /*0d40*/  DSETP.NAN.AND P0, PT, R4, R4, PT ;  /* 0x000000040400722a */ /* 0x000fdc0003f08000 */
[----:B------:R-:W-:Y:S05]  /*0d50*/  @P0 BRA `(.L_x_15) ;  /* 0x0000000000300947 */ /* 0x000fea0003800000 */
[----:B------:R-:W-:Y:S01]  /*0d60*/  ISETP.NE.AND P0, PT, R21, R20, PT ;  /* 0x000000141500720c */ /* 0x000fe20003f05270 */
[----:B------:R-:W-:Y:S02]  /*0d70*/  IMAD.MOV.U32 R12, RZ, RZ, 0x0 ;  /* 0x00000000ff0c7424 */ /* 0x000fe400078e00ff */
[----:B------:R-:W-:-:S10]  /*0d80*/  IMAD.MOV.U32 R13, RZ, RZ, -0x80000 ;  /* 0xfff80000ff0d7424 */ /* 0x000fd400078e00ff */
[----:B------:R-:W-:Y:S05]  /*0d90*/  @!P0 BRA `(.L_x_13) ;  /* 0x0000000000348947 */ /* 0x000fea0003800000 */
[----:B------:R-:W-:Y:S02]  /*0da0*/  ISETP.NE.AND P0, PT, R21, 0x7ff00000, PT ;  /* 0x7ff000001500780c */ /* 0x000fe40003f05270 */
[----:B------:R-:W-:Y:S02]  /*0db0*/  LOP3.LUT R13, R7, 0x80000000, R5, 0x48, !PT ;  /* 0x80000000070d7812 */ /* 0x000fe400078e4805 */
[----:B------:R-:W-:-:S13]  /*0dc0*/  ISETP.EQ.OR P0, PT, R20, RZ, !P0 ;  /* 0x000000ff1400720c */ /* 0x000fda0004702670 */
[----:B------:R-:W-:Y:S01]  /*0dd0*/  @P0 LOP3.LUT R2, R13, 0x7ff00000, RZ, 0xfc, !PT ;  /* 0x7ff000000d020812 */ /* 0x000fe200078efcff */
[----:B------:R-:W-:Y:S02]  /*0de0*/  @!P0 IMAD.MOV.U32 R12, RZ, RZ, RZ ;  /* 0x000000ffff0c8224 */ /* 0x000fe400078e00ff */
[----:B------:R-:W-:Y:S02]  /*0df0*/  @P0 IMAD.MOV.U32 R12, RZ, RZ, RZ ;  /* 0x000000ffff0c0224 */ /* 0x000fe400078e00ff */
[----:B------:R-:W-:Y:S01]  /*0e00*/  @P0 IMAD.MOV.U32 R13, RZ, RZ, R2 ;  /* 0x000000ffff0d0224 */ /* 0x000fe200078e0002 */
[----:B------:R-:W-:Y:S06]  /*0e10*/  BRA `(.L_x_13) ;  /* 0x0000000000147947 */ /* 0x000fec0003800000 */
.L_x_15:
[----:B------:R-:W-:Y:S01]  /*0e20*/  LOP3.LUT R13, R5, 0x80000, RZ, 0xfc, !PT ;  /* 0x00080000050d7812 */ /* 0x000fe200078efcff */
[----:B------:R-:W-:Y:S01]  /*0e30*/  IMAD.MOV.U32 R12, RZ, RZ, R4 ;  /* 0x000000ffff0c7224 */ /* 0x000fe200078e0004 */
[----:B------:R-:W-:Y:S06]  /*0e40*/  BRA `(.L_x_13) ;  /* 0x0000000000087947 */ /* 0x000fec0003800000 */
.L_x_14:
[----:B------:R-:W-:Y:S01]  /*0e50*/  LOP3.LUT R13, R7, 0x80000, RZ, 0xfc, !PT ;  /* 0x00080000070d7812 */ /* 0x000fe200078efcff */
[----:B------:R-:W-:-:S07]  /*0e60*/  IMAD.MOV.U32 R12, RZ, RZ, R6 ;  /* 0x000000ffff0c7224 */ /* 0x000fce00078e0006 */
.L_x_13:
[----:B------:R-:W-:Y:S05]  /*0e70*/  BSYNC.RECONVERGENT B1 ;  /* 0x0000000000017941 */ /* 0x000fea0003800200 */
.L_x_11:
[----:B------:R-:W-:Y:S02]  /*0e80*/  IMAD.MOV.U32 R11, RZ, RZ, 0x0 ;  /* 0x00000000ff0b7424 */ /* 0x000fe400078e00ff */
[----:B------:R-:W-:Y:S02]  /*0e90*/  IMAD.MOV.U32 R2, RZ, RZ, R12 ;  /* 0x000000ffff027224 */ /* 0x000fe400078e000c */
[----:B------:R-:W-:Y:S01]  /*0ea0*/  IMAD.MOV.U32 R3, RZ, RZ, R13 ;  /* 0x000000ffff037224 */ /* 0x000fe200078e000d */
[----:B------:R-:W-:Y:S06]  /*0eb0*/  RET.REL.NODEC R10 `(_Z8gradTanhPdS_S_i) ;  /* 0xfffffff00a507950 */ /* 0x000fec0003c3ffff */
        .type           $_Z8gradTanhPdS_S_i$__internal_accurate_pow,@function
        .size           $_Z8gradTanhPdS_S_i$__internal_accurate_pow,(.L_x_27 - $_Z8gradTanhPdS_S_i$__internal_accurate_pow)
$_Z8gradTanhPdS_S_i$__internal_accurate_pow:
[----:B------:R-:W-:Y:S01]  /*0ec0*/  DADD R4, -RZ, |R2| ;  /* 0x00000000ff047229 */ /* 0x000fe20000000502 */
[----:B------:R-:W-:Y:S01]  /*0ed0*/  IMAD.MOV.U32 R14, RZ, RZ, RZ ;  /* 0x000000ffff0e7224 */ /* 0x000fe200078e00ff */
[----:B------:R-:W-:Y:S01]  /*0ee0*/  UMOV UR6, 0x7d2cafe2 ;  /* 0x7d2cafe200067882 */ /* 0x000fe20000000000 */
[----:B------:R-:W-:Y:S01]  /*0ef0*/  IMAD.MOV.U32 R18, RZ, RZ, 0x41ad3b5a ;  /* 0x41ad3b5aff127424 */ /* 0x000fe200078e00ff */
[----:B------:R-:W-:Y:S01]  /*0f00*/  UMOV UR7, 0x3eb0f5ff ;  /* 0x3eb0f5ff00077882 */ /* 0x000fe20000000000 */
[----:B------:R-:W-:Y:S01]  /*0f10*/  IMAD.MOV.U32 R19, RZ, RZ, 0x3ed0f5d2 ;  /* 0x3ed0f5d2ff137424 */ /* 0x000fe200078e00ff */
[----:B------:R-:W-:Y:S01]  /*0f20*/  UMOV UR8, 0x3b39803f ;  /* 0x3b39803f00087882 */ /* 0x000fe20000000000 */
[----:B------:R-:W-:-:S03]  /*0f30*/  UMOV UR9, 0x3c7abc9e ;  /* 0x3c7abc9e00097882 */ /* 0x000fc60000000000 */
[----:B------:R-:W-:Y:S01]  /*0f40*/  ISETP.GT.U32.AND P0, PT, R5, 0xfffff, PT ;  /* 0x000fffff0500780c */ /* 0x000fe20003f04070 */
[----:B------:R-:W-:-:S12]  /*0f50*/  IMAD.MOV.U32 R6, RZ, RZ, R5 ;  /* 0x000000ffff067224 */ /* 0x000fd800078e0005 */
[----:B------:R-:W-:-:S10]  /*0f60*/  @!P0 DMUL R22, R4, 1.80143985094819840000e+16 ;  /* 0x4350000004168828 */ /* 0x000fd40000000000 */
[----:B------:R-:W-:Y:S02]  /*0f70*/  @!P0 IMAD.MOV.U32 R6, RZ, RZ, R23 ;  /* 0x000000ffff068224 */ /* 0x000fe400078e0017 */
[----:B------:R-:W-:-:S03]  /*0f80*/  @!P0 IMAD.MOV.U32 R4, RZ, RZ, R22 ;  /* 0x000000ffff048224 */ /* 0x000fc600078e0016 */
[----:B------:R-:W-:Y:S01]  /*0f90*/  LOP3.LUT R6, R6, 0x800fffff, RZ, 0xc0, !PT ;  /* 0x800fffff06067812 */ /* 0x000fe200078ec0ff */
[----:B------:R-:W-:Y:S01]  /*0fa0*/  IMAD.MOV.U32 R12, RZ, RZ, R4 ;  /* 0x000000ffff0c7224 */ /* 0x000fe200078e0004 */
[----:B------:R-:W-:Y:S02]  /*0fb0*/  SHF.R.U32.HI R4, RZ, 0x14, R5 ;  /* 0x00000014ff047819 */ /* 0x000fe40000011605 */
[----:B------:R-:W-:Y:S02]  /*0fc0*/  LOP3.LUT R13, R6, 0x3ff00000, RZ, 0xfc, !PT ;  /* 0x3ff00000060d7812 */ /* 0x000fe400078efcff */
[----:B------:R-:W-:Y:S02]  /*0fd0*/  @!P0 LEA.HI R4, R23, 0xffffffca, RZ, 0xc ;  /* 0xffffffca17048811 */ /* 0x000fe400078f60ff */
[----:B------:R-:W-:-:S03]  /*0fe0*/  ISETP.GE.U32.AND P1, PT, R13, 0x3ff6a09f, PT ;  /* 0x3ff6a09f0d00780c */ /* 0x000fc60003f26070 */
[----:B------:R-:W-:-:S10]  /*0ff0*/  VIADD R5, R4, 0xfffffc01 ;  /* 0xfffffc0104057836 */ /* 0x000fd40000000000 */
[----:B------:R-:W-:Y:S02]  /*1000*/  @P1 VIADD R7, R13, 0xfff00000 ;  /* 0xfff000000d071836 */ /* 0x000fe40000000000 */
[----:B------:R-:W-:Y:S02]  /*1010*/  @P1 VIADD R5, R4, 0xfffffc02 ;  /* 0xfffffc0204051836 */ /* 0x000fe40000000000 */
[----:B------:R-:W-:-:S03]  /*1020*/  @P1 IMAD.MOV.U32 R13, RZ, RZ, R7 ;  /* 0x000000ffff0d1224 */ /* 0x000fc600078e0007 */
[----:B------:R-:W-:Y:S01]  /*1030*/  LOP3.LUT R4, R5, 0x80000000, RZ, 0x3c, !PT ;  /* 0x8000000005047812 */ /* 0x000fe200078e3cff */
[----:B------:R-:W-:Y:S02]  /*1040*/  IMAD.MOV.U32 R5, RZ, RZ, 0x43300000 ;  /* 0x43300000ff057424 */ /* 0x000fe400078e00ff */
[C---:B------:R-:W-:Y:S02]  /*1050*/  DADD R8, R12.reuse, 1 ;  /* 0x3ff000000c087429 */ /* 0x040fe40000000000 */
[----:B------:R-:W-:-:S04]  /*1060*/  DADD R12, R12, -1 ;  /* 0xbff000000c0c7429 */ /* 0x000fc80000000000 */
[----:B------:R-:W0:Y:S02]  /*1070*/  MUFU.RCP64H R15, R9 ;  /* 0x00000009000f7308 */ /* 0x000e240000001800 */
[----:B0-----:R-:W-:-:S08]  /*1080*/  DFMA R6, -R8, R14, 1 ;  /* 0x3ff000000806742b */ /* 0x001fd0000000010e */
[----:B------:R-:W-:-:S08]  /*1090*/  DFMA R6, R6, R6, R6 ;  /* 0x000000060606722b */ /* 0x000fd00000000006 */
[----:B------:R-:W-:-:S08]  /*10a0*/  DFMA R14, R14, R6, R14 ;  /* 0x000000060e0e722b */ /* 0x000fd0000000000e */
[----:B------:R-:W-:-:S08]  /*10b0*/  DMUL R6, R12, R14 ;  /* 0x0000000e0c067228 */ /* 0x000fd00000000000 */
[----:B------:R-:W-:-:S08]  /*10c0*/  DFMA R6, R12, R14, R6 ;  /* 0x0000000e0c06722b */ /* 0x000fd00000000006 */
[----:B------:R-:W-:Y:S02]  /*10d0*/  DMUL R16, R6, R6 ;  /* 0x0000000606107228 */ /* 0x000fe40000000000 */
[----:B------:R-:W-:-:S06]  /*10e0*/  DADD R20, R12, -R6 ;  /* 0x000000000c147229 */ /* 0x000fcc0000000806 */
[----:B------:R-:W-:Y:S01]  /*10f0*/  DFMA R8, R16, UR6, R18 ;  /* 0x0000000610087c2b */ /* 0x000fe20008000012 */
[----:B------:R-:W-:Y:S01]  /*1100*/  UMOV UR6, 0x75488a3f ;  /* 0x75488a3f00067882 */ /* 0x000fe20000000000 */
[----:B------:R-:W-:Y:S01]  /*1110*/  UMOV UR7, 0x3ef3b20a ;  /* 0x3ef3b20a00077882 */ /* 0x000fe20000000000 */
[----:B------:R-:W-:-:S05]  /*1120*/  DADD R20, R20, R20 ;  /* 0x0000000014147229 */ /* 0x000fca0000000014 */
[----:B------:R-:W-:Y:S01]  /*1130*/  DFMA R8, R16, R8, UR6 ;  /* 0x0000000610087e2b */ /* 0x000fe20008000008 */
[----:B------:R-:W-:Y:S01]  /*1140*/  UMOV UR6, 0xe4faecd5 ;  /* 0xe4faecd500067882 */ /* 0x000fe20000000000 */
[----:B------:R-:W-:Y:S01]  /*1150*/  UMOV UR7, 0x3f1745cd ;  /* 0x3f1745cd00077882 */ /* 0x000fe20000000000 */
[-C--:B------:R-:W-:Y:S02]  /*1160*/  DFMA R20, R12, -R6.reuse, R20 ;  /* 0x800000060c14722b */ /* 0x080fe40000000014 */
[----:B------:R-:W-:-:S03]  /*1170*/  DMUL R12, R6, R6 ;  /* 0x00000006060c7228 */ /* 0x000fc60000000000 */
[----:B------:R-:W-:Y:S01]  /*1180*/  DFMA R8, R16, R8, UR6 ;  /* 0x0000000610087e2b */ /* 0x000fe20008000008 */
[----:B------:R-:W-:Y:S01]  /*1190*/  UMOV UR6, 0x258a578b ;  /* 0x258a578b00067882 */ /* 0x000fe20000000000 */
[----:B------:R-:W-:Y:S01]  /*11a0*/  UMOV UR7, 0x3f3c71c7 ;  /* 0x3f3c71c700077882 */ /* 0x000fe20000000000 */
[----:B------:R-:W-:-:S05]  /*11b0*/  DMUL R14, R14, R20 ;  /* 0x000000140e0e7228 */ /* 0x000fca0000000000 */
        /* <DEDUP_REMOVED lines=10> */
[----:B------:R-:W-:Y:S01]  /*1260*/  DADD R24, -R8, UR6 ;  /* 0x0000000608187e29 */ /* 0x000fe20008000100 */
[----:B------:R-:W-:Y:S01]  /*1270*/  UMOV UR6, 0xb9e7b0 ;  /* 0x00b9e7b000067882 */ /* 0x000fe20000000000 */
[----:B------:R-:W-:-:S06]  /*1280*/  UMOV UR7, 0x3c46a4cb ;  /* 0x3c46a4cb00077882 */ /* 0x000fcc0000000000 */
[----:B------:R-:W-:Y:S02]  /*1290*/  DFMA R20, R16, R18, R24 ;  /* 0x000000121014722b */ /* 0x000fe40000000018 */
[C---:B------:R-:W-:Y:S01]  /*12a0*/  DMUL R16, R6.reuse, R12 ;  /* 0x0000000c06107228 */ /* 0x040fe20000000000 */
[----:B------:R-:W-:Y:S01]  /*12b0*/  VIADD R19, R15, 0x100000 ;  /* 0x001000000f137836 */ /* 0x000fe20000000000 */
[----:B------:R-:W-:Y:S01]  /*12c0*/  DFMA R24, R6, R6, -R12 ;  /* 0x000000060618722b */ /* 0x000fe2000000080c */
[----:B------:R-:W-:-:S03]  /*12d0*/  IMAD.MOV.U32 R18, RZ, RZ, R14 ;  /* 0x000000ffff127224 */ /* 0x000fc600078e000e */
[----:B------:R-:W-:Y:S01]  /*12e0*/  DADD R20, R20, -UR6 ;  /* 0x8000000614147e29 */ /* 0x000fe20008000000 */
[----:B------:R-:W-:Y:S01]  /*12f0*/  UMOV UR6, 0x80000000 ;  /* 0x8000000000067882 */ /* 0x000fe20000000000 */
[C---:B------:R-:W-:Y:S01]  /*1300*/  DFMA R26, R6.reuse, R12, -R16 ;  /* 0x0000000c061a722b */ /* 0x040fe20000000810 */
[----:B------:R-:W-:Y:S01]  /*1310*/  UMOV UR7, 0x43300000 ;  /* 0x4330000000077882 */ /* 0x000fe20000000000 */
[----:B------:R-:W-:-:S04]  /*1320*/  DFMA R24, R6, R18, R24 ;  /* 0x000000120618722b */ /* 0x000fc80000000018 */
[----:B------:R-:W-:Y:S02]  /*1330*/  DADD R18, R8, R20 ;  /* 0x0000000008127229 */ /* 0x000fe40000000014 */
[----:B------:R-:W-:-:S06]  /*1340*/  DFMA R26, R14, R12, R26 ;  /* 0x0000000c0e1a722b */ /* 0x000fcc000000001a */
[----:B------:R-:W-:Y:S02]  /*1350*/  DMUL R12, R18, R16 ;  /* 0x00000010120c7228 */ /* 0x000fe40000000000 */
[----:B------:R-:W-:Y:S02]  /*1360*/  DFMA R24, R6, R24, R26 ;  /* 0x000000180618722b */ /* 0x000fe4000000001a */
[----:B------:R-:W-:-:S04]  /*1370*/  DADD R26, R8, -R18 ;  /* 0x00000000081a7229 */ /* 0x000fc80000000812 */
[----:B------:R-:W-:-:S04]  /*1380*/  DFMA R8, R18, R16, -R12 ;  /* 0x000000101208722b */ /* 0x000fc8000000080c */
[----:B------:R-:W-:-:S04]  /*1390*/  DADD R26, R20, R26 ;  /* 0x00000000141a7229 */ /* 0x000fc8000000001a */
[----:B------:R-:W-:-:S08]  /*13a0*/  DFMA R8, R18, R24, R8 ;  /* 0x000000181208722b */ /* 0x000fd00000000008 */
[----:B------:R-:W-:-:S08]  /*13b0*/  DFMA R26, R26, R16, R8 ;  /* 0x000000101a1a722b */ /* 0x000fd00000000008 */
[----:B------:R-:W-:-:S08]  /*13c0*/  DADD R16, R12, R26 ;  /* 0x000000000c107229 */ /* 0x000fd0000000001a */
[--C-:B------:R-:W-:Y:S02]  /*13d0*/  DADD R8, R6, R16.reuse ;  /* 0x0000000006087229 */ /* 0x100fe40000000010 */
[----:B------:R-:W-:-:S06]  /*13e0*/  DADD R12, R12, -R16 ;  /* 0x000000000c0c7229 */ /* 0x000fcc0000000810 */
[----:B------:R-:W-:Y:S02]  /*13f0*/  DADD R6, R6, -R8 ;  /* 0x0000000006067229 */ /* 0x000fe40000000808 */
[----:B------:R-:W-:-:S06]  /*1400*/  DADD R12, R26, R12 ;  /* 0x000000001a0c7229 */ /* 0x000fcc000000000c */
[----:B------:R-:W-:-:S08]  /*1410*/  DADD R6, R16, R6 ;  /* 0x0000000010067229 */ /* 0x000fd00000000006 */
[----:B------:R-:W-:-:S08]  /*1420*/  DADD R6, R12, R6 ;  /* 0x000000000c067229 */ /* 0x000fd00000000006 */
[----:B------:R-:W-:Y:S02]  /*1430*/  DADD R6, R14, R6 ;  /* 0x000000000e067229 */ /* 0x000fe40000000006 */
[----:B------:R-:W-:Y:S01]  /*1440*/  DADD R14, R4, -UR6 ;  /* 0x80000006040e7e29 */ /* 0x000fe20008000000 */
[----:B------:R-:W-:Y:S01]  /*1450*/  UMOV UR6, 0xfefa39ef ;  /* 0xfefa39ef00067882 */ /* 0x000fe20000000000 */
[----:B------:R-:W-:-:S04]  /*1460*/  UMOV UR7, 0x3fe62e42 ;  /* 0x3fe62e4200077882 */ /* 0x000fc80000000000 */
[----:B------:R-:W-:-:S08]  /*1470*/  DADD R12, R8, R6 ;  /* 0x00000000080c7229 */ /* 0x000fd00000000006 */
[--C-:B------:R-:W-:Y:S02]  /*1480*/  DFMA R4, R14, UR6, R12.reuse ;  /* 0x000000060e047c2b */ /* 0x100fe4000800000c */
[----:B------:R-:W-:-:S06]  /*1490*/  DADD R8, R8, -R12 ;  /* 0x0000000008087229 */ /* 0x000fcc000000080c */
[----:B------:R-:W-:Y:S02]  /*14a0*/  DFMA R16, R14, -UR6, R4 ;  /* 0x800000060e107c2b */ /* 0x000fe40008000004 */
[----:B------:R-:W-:-:S06]  /*14b0*/  DADD R8, R6, R8 ;  /* 0x0000000006087229 */ /* 0x000fcc0000000008 */
[----:B------:R-:W-:-:S08]  /*14c0*/  DADD R16, -R12, R16 ;  /* 0x000000000c107229 */ /* 0x000fd00000000110 */
[----:B------:R-:W-:-:S08]  /*14d0*/  DADD R8, R8, -R16 ;  /* 0x0000000008087229 */ /* 0x000fd00000000810 */
[----:B------:R-:W-:-:S08]  /*14e0*/  DFMA R8, R14, UR8, R8 ;  /* 0x000000080e087c2b */ /* 0x000fd00008000008 */
[----:B------:R-:W-:-:S08]  /*14f0*/  DADD R6, R4, R8 ;  /* 0x0000000004067229 */ /* 0x000fd00000000008 */
[----:B------:R-:W-:Y:S02]  /*1500*/  DADD R12, R4, -R6 ;  /* 0x00000000040c7229 */ /* 0x000fe40000000806 */
[----:B------:R-:W-:-:S06]  /*1510*/  DMUL R4, R6, 2 ;  /* 0x4000000006047828 */ /* 0x000fcc0000000000 */
[----:B------:R-:W-:Y:S02]  /*1520*/  DADD R12, R8, R12 ;  /* 0x00000000080c7229 */ /* 0x000fe4000000000c */
[----:B------:R-:W-:Y:S01]  /*1530*/  DFMA R6, R6, 2, -R4 ;  /* 0x400000000606782b */ /* 0x000fe20000000804 */
[----:B------:R-:W-:Y:S02]  /*1540*/  IMAD.MOV.U32 R8, RZ, RZ, 0x652b82fe ;  /* 0x652b82feff087424 */ /* 0x000fe400078e00ff */
[----:B------:R-:W-:-:S05]  /*1550*/  IMAD.MOV.U32 R9, RZ, RZ, 0x3ff71547 ;  /* 0x3ff71547ff097424 */ /* 0x000fca00078e00ff */
[----:B------:R-:W-:-:S08]  /*1560*/  DFMA R12, R12, 2, R6 ;  /* 0x400000000c0c782b */ /* 0x000fd00000000006 */
[----:B------:R-:W-:-:S08]  /*1570*/  DADD R6, R4, R12 ;  /* 0x0000000004067229 */ /* 0x000fd0000000000c */
[----:B------:R-:W-:Y:S02]  /*1580*/  DFMA R8, R6, R8, 6.75539944105574400000e+15 ;  /* 0x433800000608742b */ /* 0x000fe40000000008 */
[----:B------:R-:W-:Y:S01]  /*1590*/  FSETP.GEU.AND P0, PT, |R7|, 4.1917929649353027344, PT ;  /* 0x4086232b0700780b */ /* 0x000fe20003f0e200 */
[----:B------:R-:W-:-:S05]  /*15a0*/  DADD R4, R4, -R6 ;  /* 0x0000000004047229 */ /* 0x000fca0000000806 */
[----:B------:R-:W-:-:S03]  /*15b0*/  DADD R14, R8, -6.75539944105574400000e+15 ;  /* 0xc3380000080e7429 */ /* 0x000fc60000000000 */
[----:B------:R-:W-:-:S05]  /*15c0*/  DADD R12, R12, R4 ;  /* 0x000000000c0c7229 */ /* 0x000fca0000000004 */
        /* <DEDUP_REMOVED lines=36> */
[----:B------:R-:W-:Y:S01]  /*1810*/  IMAD.MOV.U32 R4, RZ, RZ, R14 ;  /* 0x000000ffff047224 */ /* 0x000fe200078e000e */
[----:B------:R-:W-:Y:S06]  /*1820*/  @!P0 BRA `(.L_x_16) ;  /* 0x0000000000308947 */ /* 0x000fec0003800000 */
[----:B------:R-:W-:Y:S01]  /*1830*/  FSETP.GEU.AND P1, PT, |R7|, 4.2275390625, PT ;  /* 0x408748000700780b */ /* 0x000fe20003f2e200 */
[C---:B------:R-:W-:Y:S02]  /*1840*/  DADD R16, R6.reuse, +INF ;  /* 0x7ff0000006107429 */ /* 0x040fe40000000000 */
[----:B------:R-:W-:-:S08]  /*1850*/  DSETP.GEU.AND P0, PT, R6, RZ, PT ;  /* 0x000000ff0600722a */ /* 0x000fd00003f0e000 */
[----:B------:R-:W-:Y:S02]  /*1860*/  FSEL R5, R17, RZ, P0 ;  /* 0x000000ff11057208 */ /* 0x000fe40000000000 */
[----:B------:R-:W-:-:S04]  /*1870*/  @!P1 LEA.HI R4, R8, R8, RZ, 0x1 ;  /* 0x0000000808049211 */ /* 0x000fc800078f08ff */
[----:B------:R-:W-:Y:S02]  /*1880*/  @!P1 SHF.R.S32.HI R7, RZ, 0x1, R4 ;  /* 0x00000001ff079819 */ /* 0x000fe40000011404 */
[----:B------:R-:W-:-:S03]  /*1890*/  FSEL R4, R16, RZ, P0 ;  /* 0x000000ff10047208 */ /* 0x000fc60000000000 */
[----:B------:R-:W-:Y:S02]  /*18a0*/  @!P1 IMAD.IADD R6, R8, 0x1, -R7 ;  /* 0x0000000108069824 */ /* 0x000fe400078e0a07 */
[----:B------:R-:W-:-:S03]  /*18b0*/  @!P1 IMAD R15, R7, 0x100000, R15 ;  /* 0x00100000070f9824 */ /* 0x000fc600078e020f */
[----:B------:R-:W-:Y:S01]  /*18c0*/  @!P1 LEA R7, R6, 0x3ff00000, 0x14 ;  /* 0x3ff0000006079811 */ /* 0x000fe200078ea0ff */
[----:B------:R-:W-:-:S06]  /*18d0*/  @!P1 IMAD.MOV.U32 R6, RZ, RZ, RZ ;  /* 0x000000ffff069224 */ /* 0x000fcc00078e00ff */
[----:B------:R-:W-:-:S11]  /*18e0*/  @!P1 DMUL R4, R14, R6 ;  /* 0x000000060e049228 */ /* 0x000fd60000000000 */
.L_x_16:
[----:B------:R-:W-:Y:S01]  /*18f0*/  DFMA R6, R12, R4, R4 ;  /* 0x000000040c06722b */ /* 0x000fe20000000004 */
[----:B------:R-:W-:Y:S01]  /*1900*/  IMAD.MOV.U32 R11, RZ, RZ, 0x0 ;  /* 0x00000000ff0b7424 */ /* 0x000fe200078e00ff */
[----:B------:R-:W-:-:S08]  /*1910*/  DSETP.NEU.AND P0, PT, |R4|, +INF , PT ;  /* 0x7ff000000400742a */ /* 0x000fd00003f0d200 */
[----:B------:R-:W-:Y:S02]  /*1920*/  FSEL R12, R4, R6, !P0 ;  /* 0x00000006040c7208 */ /* 0x000fe40004000000 */
[----:B------:R-:W-:Y:S01]  /*1930*/  FSEL R13, R5, R7, !P0 ;  /* 0x00000007050d7208 */ /* 0x000fe20004000000 */
[----:B------:R-:W-:Y:S06]  /*1940*/  RET.REL.NODEC R10 `(_Z8gradTanhPdS_S_i) ;  /* 0xffffffe40aac7950 */ /* 0x000fec0003c3ffff */
.L_x_17:
        /* <DEDUP_REMOVED lines=11> */
.L_x_27:


//--------------------- .text._Z11cudaPowGradPdS_S_di --------------------------
	.section	.text._Z11cudaPowGradPdS_S_di,"ax",@progbits
	.align	128
        .global         _Z11cudaPowGradPdS_S_di
        .type           _Z11cudaPowGradPdS_S_di,@function
        .size           _Z11cudaPowGradPdS_S_di,(.L_x_28 - _Z11cudaPowGradPdS_S_di)
        .other          _Z11cudaPowGradPdS_S_di,@"STO_CUDA_ENTRY STV_DEFAULT"
_Z11cudaPowGradPdS_S_di:
.text._Z11cudaPowGradPdS_S_di:
        /* <DEDUP_REMOVED lines=10> */
[----:B------:R-:W2:Y:S01]  /*00a0*/  LDC.64 R4, c[0x0][0x398] ;  /* 0x0000e600ff047b82 */ /* 0x000ea20000000a00 */
[----:B0-----:R-:W-:-:S06]  /*00b0*/  IMAD.WIDE R2, R20, 0x8, R2 ;  /* 0x0000000814027825 */ /* 0x001fcc00078e0202 */
[----:B-1----:R-:W3:Y:S01]  /*00c0*/  LDG.E.64 R2, desc[UR4][R2.64] ;  /* 0x0000000402027981 */ /* 0x002ee2000c1e1b00 */
[----:B------:R-:W-:Y:S01]  /*00d0*/  BSSY.RECONVERGENT B0, `(.L_x_18) ;  /* 0x0000022000007945 */ /* 0x000fe20003800200 */
[----:B--2---:R-:W-:-:S10]  /*00e0*/  DADD R4, R4, -1 ;  /* 0xbff0000004047429 */ /* 0x004fd40000000000 */
[----:B------:R-:W-:-:S04]  /*00f0*/  SHF.R.U32.HI R0, RZ, 0x14, R5 ;  /* 0x00000014ff007819 */ /* 0x000fc80000011605 */
[----:B------:R-:W-:-:S05]  /*0100*/  LOP3.LUT R0, R0, 0x7ff, RZ, 0xc0, !PT ;  /* 0x000007ff00007812 */ /* 0x000fca00078ec0ff */
[----:B------:R-:W-:-:S05]  /*0110*/  VIADD R7, R0, 0xfffffc0c ;  /* 0xfffffc0c00077836 */ /* 0x000fca0000000000 */
[CC--:B------:R-:W-:Y:S02]  /*0120*/  SHF.L.U32 R0, R4.reuse, R7.reuse, RZ ;  /* 0x0000000704007219 */ /* 0x0c0fe400000006ff */
[----:B------:R-:W-:Y:S02]  /*0130*/  SHF.L.U64.HI R7, R4, R7, R5 ;  /* 0x0000000704077219 */ /* 0x000fe40000010205 */
[----:B------:R-:W-:-:S04]  /*0140*/  ISETP.NE.U32.AND P0, PT, R0, RZ, PT ;  /* 0x000000ff0000720c */ /* 0x000fc80003f05070 */
[----:B------:R-:W-:-:S04]  /*0150*/  ISETP.NE.AND.EX P0, PT, R7, -0x80000000, PT, P0 ;  /* 0x800000000700780c */ /* 0x000fc80003f05300 */
[----:B------:R-:W-:Y:S01]  /*0160*/  PLOP3.LUT P1, PT, P0, PT, PT, 0x8, 0x80 ;  /* 0x000000000080781c */ /* 0x000fe2000072e170 */
[----:B---3--:R-:W-:-:S06]  /*0170*/  DSETP.NEU.AND P2, PT, R2, RZ, PT ;  /* 0x000000ff0200722a */ /* 0x008fcc0003f4d000 */
[----:B------:R-:W-:-:S08]  /*0180*/  ISETP.GE.OR P3, PT, R5, RZ, P2 ;  /* 0x000000ff0500720c */ /* 0x000fd00001766670 */
[----:B------:R-:W-:Y:S01]  /*0190*/  @!P2 DSETP.NEU.AND P1, PT, |R4|, 0.5, !P0 ;  /* 0x3fe000000400a42a */ /* 0x000fe2000472d200 */
[----:B------:R-:W-:-:S05]  /*01a0*/  @!P2 IMAD.MOV.U32 R6, RZ, RZ, RZ ;  /* 0x000000ffff06a224 */ /* 0x000fca00078e00ff */
[----:B------:R-:W-:-:S04]  /*01b0*/  @!P2 SEL R7, R3, RZ, P1 ;  /* 0x000000ff0307a207 */ /* 0x000fc80000800000 */
[----:B------:R-:W-:Y:S01]  /*01c0*/  @!P3 LOP3.LUT R7, R7, 0x7ff00000, RZ, 0xfc, !PT ;  /* 0x7ff000000707b812 */ /* 0x000fe200078efcff */
[----:B------:R-:W-:Y:S06]  /*01d0*/  @!P2 BRA `(.L_x_19) ;  /* 0x000000000044a947 */ /* 0x000fec0003800000 */
[----:B------:R-:W-:Y:S01]  /*01e0*/  DADD R10, -RZ, |R2| ;  /* 0x00000000ff0a7229 */ /* 0x000fe20000000502 */
[----:B------:R-:W-:Y:S01]  /*01f0*/  BSSY.RECONVERGENT B1, `(.L_x_20) ;  /* 0x0000003000017945 */ /* 0x000fe20003800200 */
[----:B------:R-:W-:-:S09]  /*0200*/  MOV R0, 0x220 ;  /* 0x0000022000007802 */ /* 0x000fd20000000f00 */
[----:B------:R-:W-:Y:S05]  /*0210*/  CALL.REL.NOINC `($_Z11cudaPowGradPdS_S_di$__internal_accurate_pow) ;  /* 0x0000000000f47944 */ /* 0x000fea0003c00000 */
[----:B------:R-:W-:Y:S05]  /*0220*/  BSYNC.RECONVERGENT B1 ;  /* 0x0000000000017941 */ /* 0x000fea0003800200 */
.L_x_20:
[----:B------:R-:W0:Y:S01]  /*0230*/  FRND.F64.TRUNC R6, R4 ;  /* 0x0000000400067313 */ /* 0x000e22000030d800 */
[----:B------:R-:W-:Y:S01]  /*0240*/  IMAD.MOV.U32 R8, RZ, RZ, R11 ;  /* 0x000000ffff087224 */ /* 0x000fe200078e000b */
[----:B------:R-:W-:Y:S01]  /*0250*/  ISETP.GE.AND P2, PT, R3, RZ, PT ;  /* 0x000000ff0300720c */ /* 0x000fe20003f46270 */
[----:B------:R-:W-:-:S06]  /*0260*/  IMAD.MOV.U32 R9, RZ, RZ, R12 ;  /* 0x000000ffff097224 */ /* 0x000fcc00078e000c */
[----:B------:R-:W-:Y:S02]  /*0270*/  DADD R8, -RZ, -R8 ;  /* 0x00000000ff087229 */ /* 0x000fe40000000908 */
[----:B0-----:R-:W-:-:S08]  /*0280*/  DSETP.NEU.AND P0, PT, R4, R6, PT ;  /* 0x000000060400722a */ /* 0x001fd00003f0d000 */
[-C--:B------:R-:W-:Y:S02]  /*0290*/  FSEL R6, R8, R11.reuse, P1 ;  /* 0x0000000b08067208 */ /* 0x080fe40000800000 */
[-C--:B------:R-:W-:Y:S02]  /*02a0*/  FSEL R7, R9, R12.reuse, P1 ;  /* 0x0000000c09077208 */ /* 0x080fe40000800000 */
[----:B------:R-:W-:Y:S02]  /*02b0*/  FSEL R6, R6, R11, !P2 ;  /* 0x0000000b06067208 */ /* 0x000fe40005000000 */
[----:B------:R-:W-:Y:S02]  /*02c0*/  FSEL R7, R7, R12, !P2 ;  /* 0x0000000c07077208 */ /* 0x000fe40005000000 */
[----:B------:R-:W-:Y:S02]  /*02d0*/  @P0 FSEL R6, R6, RZ, P2 ;  /* 0x000000ff06060208 */ /* 0x000fe40001000000 */
[----:B------:R-:W-:-:S07]  /*02e0*/  @P0 FSEL R7, R7, -QNAN , P2 ;  /* 0xfff8000007070808 */ /* 0x000fce0001000000 */
.L_x_19:
[----:B------:R-:W-:Y:S05]  /*02f0*/  BSYNC.RECONVERGENT B0 ;  /* 0x0000000000007941 */ /* 0x000fea0003800200 */
.L_x_18:
[----:B------:R-:W-:Y:S01]  /*0300*/  DADD R8, R2, R4 ;  /* 0x0000000002087229 */ /* 0x000fe20000000004 */
[----:B------:R-:W-:Y:S09]  /*0310*/  BSSY.RECONVERGENT B0, `(.L_x_21) ;  /* 0x000001c000007945 */ /* 0x000ff20003800200 */
[----:B------:R-:W-:-:S04]  /*0320*/  LOP3.LUT R8, R9, 0x7ff00000, RZ, 0xc0, !PT ;  /* 0x7ff0000009087812 */ /* 0x000fc800078ec0ff */
[----:B------:R-:W-:-:S13]  /*0330*/  ISETP.NE.AND P0, PT, R8, 0x7ff00000, PT ;  /* 0x7ff000000800780c */ /* 0x000fda0003f05270 */
[----:B------:R-:W-:Y:S05]  /*0340*/  @P0 BRA `(.L_x_22) ;  /* 0x0000000000600947 */ /* 0x000fea0003800000 */
[----:B------:R-:W-:-:S14]  /*0350*/  DSETP.NAN.AND P0, PT, R2, R4, PT ;  /* 0x000000040200722a */ /* 0x000fdc0003f08000 */
[----:B------:R-:W-:Y:S01]  /*0360*/  @P0 DADD R6, R2, R4 ;  /* 0x0000000002060229 */ /* 0x000fe20000000004 */
[----:B------:R-:W-:Y:S10]  /*0370*/  @P0 BRA `(.L_x_22) ;  /* 0x0000000000540947 */ /* 0x000ff40003800000 */
[----:B------:R-:W-:-:S14]  /*0380*/  DSETP.NEU.AND P0, PT, |R4|, +INF , PT ;  /* 0x7ff000000400742a */ /* 0x000fdc0003f0d200 */
[----:B------:R-:W-:Y:S05]  /*0390*/  @P0 BRA `(.L_x_23) ;  /* 0x0000000000200947 */ /* 0x000fea0003800000 */
[----:B------:R-:W-:Y:S01]  /*03a0*/  ISETP.GE.AND P1, PT, R5, RZ, PT ;  /* 0x000000ff0500720c */ /* 0x000fe20003f26270 */
[----:B------:R-:W-:-:S06]  /*03b0*/  DSETP.GT.AND P0, PT, |R2|, 1, PT ;  /* 0x3ff000000200742a */ /* 0x000fcc0003f04200 */
[----:B------:R-:W-:Y:S01]  /*03c0*/  SEL R6, RZ, 0x7ff00000, !P0 ;  /* 0x7ff00000ff067807 */ /* 0x000fe20004000000 */
[----:B------:R-:W-:-:S05]  /*03d0*/  DSETP.NEU.AND P0, PT, R2, -1, PT ;  /* 0xbff000000200742a */ /* 0x000fca0003f0d000 */
[----:B------:R-:W-:-:S04]  /*03e0*/  @!P1 LOP3.LUT R6, R6, 0x7ff00000, RZ, 0x3c, !PT ;  /* 0x7ff0000006069812 */ /* 0x000fc800078e3cff */
[----:B------:R-:W-:Y:S01]  /*03f0*/  SEL R7, R6, 0x3ff00000, P0 ;  /* 0x3ff0000006077807 */ /* 0x000fe20000000000 */
[----:B------:R-:W-:Y:S01]  /*0400*/  IMAD.MOV.U32 R6, RZ, RZ, RZ ;  /* 0x000000ffff067224 */ /* 0x000fe200078e00ff */
[----:B------:R-:W-:Y:S06]  /*0410*/  BRA `(.L_x_22) ;  /* 0x00000000002c7947 */ /* 0x000fec0003800000 */
.L_x_23:
[----:B------:R-:W-:-:S14]  /*0420*/  DSETP.NEU.AND P0, PT, |R2|, +INF , PT ;  /* 0x7ff000000200742a */ /* 0x000fdc0003f0d200 */
[----:B------:R-:W-:Y:S05]  /*0430*/  @P0 BRA `(.L_x_22) ;  /* 0x0000000000240947 */ /* 0x000fea0003800000 */
[C---:B------:R-:W-:Y:S01]  /*0440*/  ISETP.GE.AND P0, PT, R5.reuse, RZ, PT ;  /* 0x000000ff0500720c */ /* 0x040fe20003f06270 */
[----:B------:R-:W-:Y:S01]  /*0450*/  IMAD.MOV.U32 R6, RZ, RZ, RZ ;  /* 0x000000ffff067224 */ /* 0x000fe200078e00ff */
[----:B------:R-:W-:Y:S02]  /*0460*/  LOP3.LUT R0, R5, 0x7fffffff, RZ, 0xc0, !PT ;  /* 0x7fffffff05007812 */ /* 0x000fe400078ec0ff */
[----:B------:R-:W-:Y:S02]  /*0470*/  SEL R7, RZ, 0x7ff00000, !P0 ;  /* 0x7ff00000ff077807 */ /* 0x000fe40004000000 */
[----:B------:R-:W-:Y:S02]  /*0480*/  ISETP.GE.AND P2, PT, R3, RZ, PT ;  /* 0x000000ff0300720c */ /* 0x000fe40003f46270 */
[----:B------:R-:W-:Y:S01]  /*0490*/  ISETP.NE.AND P0, PT, R0, 0x3fe00000, PT ;  /* 0x3fe000000000780c */ /* 0x000fe20003f05270 */
[----:B------:R-:W-:-:S05]  /*04a0*/  VIADD R0, R7, 0x80000000 ;  /* 0x8000000007007836 */ /* 0x000fca0000000000 */
[----:B------:R-:W-:-:S05]  /*04b0*/  SEL R0, R0, R7, P0 ;  /* 0x0000000700007207 */ /* 0x000fca0000000000 */
[----:B------:R-:W-:-:S07]  /*04c0*/  @!P2 SEL R7, R0, R7, P1 ;  /* 0x000000070007a207 */ /* 0x000fce0000800000 */
.L_x_22:
[----:B------:R-:W-:Y:S05]  /*04d0*/  BSYNC.RECONVERGENT B0 ;  /* 0x0000000000007941 */ /* 0x000fea0003800200 */
.L_x_21:
[----:B------:R-:W0:Y:S08]  /*04e0*/  LDC.64 R8, c[0x0][0x388] ;  /* 0x0000e200ff087b82 */ /* 0x000e300000000a00 */
[----:B------:R-:W1:Y:S08]  /*04f0*/  LDC.64 R10, c[0x0][0x390] ;  /* 0x0000e400ff0a7b82 */ /* 0x000e700000000a00 */
[----:B------:R-:W2:Y:S01]  /*0500*/  LDC.64 R12, c[0x0][0x398] ;  /* 0x0000e600ff0c7b82 */ /* 0x000ea20000000a00 */
[----:B0-----:R-:W-:-:S06]  /*0510*/  IMAD.WIDE R8, R20, 0x8, R8 ;  /* 0x0000000814087825 */ /* 0x001fcc00078e0208 */
[----:B------:R-:W3:Y:S01]  /*0520*/  LDG.E.64 R8, desc[UR4][R8.64] ;  /* 0x0000000408087981 */ /* 0x000ee2000c1e1b00 */
[----:B-1----:R-:W-:-:S05]  /*0530*/  IMAD.WIDE R20, R20, 0x8, R10 ;  /* 0x0000000814147825 */ /* 0x002fca00078e020a */
[----:B------:R-:W3:Y:S01]  /*0540*/  LDG.E.64 R10, desc[UR4][R20.64] ;  /* 0x00000004140a7981 */ /* 0x000ee2000c1e1b00 */
[----:B------:R-:W-:Y:S02]  /*0550*/  DSETP.NEU.AND P0, PT, R2, 1, PT ;  /* 0x3ff000000200742a */ /* 0x000fe40003f0d000 */
[----:B------:R-:W-:-:S04]  /*0560*/  DSETP.NEU.AND P1, PT, R4, RZ, PT ;  /* 0x000000ff0400722a */ /* 0x000fc80003f2d000 */
[----:B------:R-:W-:Y:S02]  /*0570*/  FSEL R2, R6, RZ, P0 ;  /* 0x000000ff06027208 */ /* 0x000fe40000000000 */
[----:B------:R-:W-:Y:S02]  /*0580*/  FSEL R6, R7, 1.875, P0 ;  /* 0x3ff0000007067808 */ /* 0x000fe40000000000 */
[----:B------:R-:W-:Y:S02]  /*0590*/  FSEL R2, R2, RZ, P1 ;  /* 0x000000ff02027208 */ /* 0x000fe40000800000 */
[----:B------:R-:W-:-:S06]  /*05a0*/  FSEL R3, R6, 1.875, P1 ;  /* 0x3ff0000006037808 */ /* 0x000fcc0000800000 */
[----:B--2---:R-:W-:-:S08]  /*05b0*/  DMUL R2, R2, R12 ;  /* 0x0000000c02027228 */ /* 0x004fd00000000000 */
[----:B---3--:R-:W-:-:S07]  /*05c0*/  DFMA R2, R2, R8, R10 ;  /* 0x000000080202722b */ /* 0x008fce000000000a */
[----:B------:R-:W-:Y:S01]  /*05d0*/  STG.E.64 desc[UR4][R20.64], R2 ;  /* 0x0000000214007986 */ /* 0x000fe2000c101b04 */
[----:B------:R-:W-:Y:S05]  /*05e0*/  EXIT ;  /* 0x000000000000794d */ /* 0x000fea0003800000 */
        .type           $_Z11cudaPowGradPdS_S_di$__internal_accurate_pow,@function
        .size           $_Z11cudaPowGradPdS_S_di$__internal_accurate_pow,(.L_x_28 - $_Z11cudaPowGradPdS_S_di$__internal_accurate_pow)
$_Z11cudaPowGradPdS_S_di$__internal_accurate_pow:
[----:B------:R-:W-:Y:S01]  /*05f0*/  ISETP.GT.U32.AND P0, PT, R11, 0xfffff, PT ;  /* 0x000fffff0b00780c */ /* 0x000fe20003f04070 */
[----:B------:R-:W-:Y:S01]  /*0600*/  IMAD.MOV.U32 R6, RZ, RZ, R11 ;  /* 0x000000ffff067224 */ /* 0x000fe200078e000b */
[----:B------:R-:W-:Y:S01]  /*0610*/  UMOV UR6, 0x7d2cafe2 ;  /* 0x7d2cafe200067882 */ /* 0x000fe20000000000 */
[----:B------:R-:W-:Y:S01]  /*0620*/  IMAD.MOV.U32 R16, RZ, RZ, RZ ;  /* 0x000000ffff107224 */ /* 0x000fe200078e00ff */
[----:B------:R-:W-:Y:S01]  /*0630*/  UMOV UR7, 0x3eb0f5ff ;  /* 0x3eb0f5ff00077882 */ /* 0x000fe20000000000 */
[----:B------:R-:W-:Y:S01]  /*0640*/  IMAD.MOV.U32 R18, RZ, RZ, 0x41ad3b5a ;  /* 0x41ad3b5aff127424 */ /* 0x000fe200078e00ff */
[----:B------:R-:W-:Y:S01]  /*0650*/  UMOV UR8, 0x3b39803f ;  /* 0x3b39803f00087882 */ /* 0x000fe20000000000 */
[----:B------:R-:W-:Y:S01]  /*0660*/  IMAD.MOV.U32 R19, RZ, RZ, 0x3ed0f5d2 ;  /* 0x3ed0f5d2ff137424 */ /* 0x000fe200078e00ff */
[----:B------:R-:W-:-:S05]  /*0670*/  UMOV UR9, 0x3c7abc9e ;  /* 0x3c7abc9e00097882 */ /* 0x000fca0000000000 */
[----:B------:R-:W-:-:S10]  /*0680*/  @!P0 DMUL R24, R10, 1.80143985094819840000e+16 ;  /* 0x435000000a188828 */ /* 0x000fd40000000000 */
[----:B------:R-:W-:-:S05]  /*0690*/  @!P0 IMAD.MOV.U32 R6, RZ, RZ, R25 ;  /* 0x000000ffff068224 */ /* 0x000fca00078e0019 */
[----:B------:R-:W-:-:S04]  /*06a0*/  LOP3.LUT R6, R6, 0x800fffff, RZ, 0xc0, !PT ;  /* 0x800fffff06067812 */ /* 0x000fc800078ec0ff */
[----:B------:R-:W-:Y:S01]  /*06b0*/  LOP3.LUT R7, R6, 0x3ff00000, RZ, 0xfc, !PT ;  /* 0x3ff0000006077812 */ /* 0x000fe200078efcff */
[----:B------:R-:W-:Y:S01]  /*06c0*/  IMAD.MOV.U32 R6, RZ, RZ, R10 ;  /* 0x000000ffff067224 */ /* 0x000fe200078e000a */
[----:B------:R-:W-:Y:S01]  /*06d0*/  SHF.R.U32.HI R10, RZ, 0x14, R11 ;  /* 0x00000014ff0a7819 */ /* 0x000fe2000001160b */
[----:B------:R-:W-:Y:S01]  /*06e0*/  @!P0 IMAD.MOV.U32 R6, RZ, RZ, R24 ;  /* 0x000000ffff068224 */ /* 0x000fe200078e0018 */
[----:B------:R-:W-:Y:S02]  /*06f0*/  ISETP.GE.U32.AND P2, PT, R7, 0x3ff6a09f, PT ;  /* 0x3ff6a09f0700780c */ /* 0x000fe40003f46070 */
[----:B------:R-:W-:-:S05]  /*0700*/  @!P0 LEA.HI R10, R25, 0xffffffca, RZ, 0xc ;  /* 0xffffffca190a8811 */ /* 0x000fca00078f60ff */
[----:B------:R-:W-:-:S06]  /*0710*/  VIADD R11, R10, 0xfffffc01 ;  /* 0xfffffc010a0b7836 */ /* 0x000fcc0000000000 */
[----:B------:R-:W-:Y:S02]  /*0720*/  @P2 VIADD R9, R7, 0xfff00000 ;  /* 0xfff0000007092836 */ /* 0x000fe40000000000 */
[----:B------:R-:W-:Y:S02]  /*0730*/  @P2 VIADD R11, R10, 0xfffffc02 ;  /* 0xfffffc020a0b2836 */ /* 0x000fe40000000000 */
[----:B------:R-:W-:-:S06]  /*0740*/  @P2 IMAD.MOV.U32 R7, RZ, RZ, R9 ;  /* 0x000000ffff072224 */ /* 0x000fcc00078e0009 */
        /* <DEDUP_REMOVED lines=8> */
[----:B------:R-:W-:-:S08]  /*07d0*/  DMUL R14, R8, R8 ;  /* 0x00000008080e7228 */ /* 0x000fd00000000000 */
[----:B------:R-:W-:Y:S01]  /*07e0*/  DFMA R12, R14, UR6, R18 ;  /* 0x000000060e0c7c2b */ /* 0x000fe20008000012 */
[----:B------:R-:W-:Y:S01]  /*07f0*/  UMOV UR6, 0x75488a3f ;  /* 0x75488a3f00067882 */ /* 0x000fe20000000000 */
[----:B------:R-:W-:Y:S01]  /*0800*/  UMOV UR7, 0x3ef3b20a ;  /* 0x3ef3b20a00077882 */ /* 0x000fe20000000000 */
[----:B------:R-:W-:-:S05]  /*0810*/  DADD R18, R6, -R8 ;  /* 0x0000000006127229 */ /* 0x000fca0000000808 */
[----:B------:R-:W-:Y:S01]  /*0820*/  DFMA R12, R14, R12, UR6 ;  /* 0x000000060e0c7e2b */ /* 0x000fe2000800000c */
        /* <DEDUP_REMOVED lines=14> */
[----:B------:R-:W-:-:S03]  /*0910*/  UMOV UR7, 0x3f899999 ;  /* 0x3f89999900077882 */ /* 0x000fc60000000000 */
[----:B------:R-:W-:Y:S02]  /*0920*/  VIADD R27, R7, 0x100000 ;  /* 0x00100000071b7836 */ /* 0x000fe40000000000 */
[----:B------:R-:W-:Y:S01]  /*0930*/  IMAD.MOV.U32 R26, RZ, RZ, R6 ;  /* 0x000000ffff1a7224 */ /* 0x000fe200078e0006 */
        /* <DEDUP_REMOVED lines=8> */
[C---:B------:R-:W-:Y:S02]  /*09c0*/  DFMA R16, R8.reuse, R8, -R22 ;  /* 0x000000080810722b */ /* 0x040fe40000000816 */
[----:B------:R-:W-:-:S04]  /*09d0*/  DMUL R14, R8, R22 ;  /* 0x00000016080e7228 */ /* 0x000fc80000000000 */
[----:B------:R-:W-:Y:S01]  /*09e0*/  DADD R18, R18, -UR6 ;  /* 0x8000000612127e29 */ /* 0x000fe20008000000 */
[----:B------:R-:W-:Y:S01]  /*09f0*/  UMOV UR6, 0x80000000 ;  /* 0x8000000000067882 */ /* 0x000fe20000000000 */
[C---:B------:R-:W-:Y:S01]  /*0a00*/  DFMA R16, R8.reuse, R26, R16 ;  /* 0x0000001a0810722b */ /* 0x040fe20000000010 */
[----:B------:R-:W-:Y:S01]  /*0a10*/  UMOV UR7, 0x43300000 ;  /* 0x4330000000077882 */ /* 0x000fe20000000000 */
[----:B------:R-:W-:-:S08]  /*0a20*/  DFMA R26, R8, R22, -R14 ;  /* 0x00000016081a722b */ /* 0x000fd0000000080e */
[----:B------:R-:W-:Y:S02]  /*0a30*/  DFMA R26, R6, R22, R26 ;  /* 0x00000016061a722b */ /* 0x000fe4000000001a */
[----:B------:R-:W-:-:S06]  /*0a40*/  DADD R22, R12, R18 ;  /* 0x000000000c167229 */ /* 0x000fcc0000000012 */
[----:B------:R-:W-:Y:S02]  /*0a50*/  DFMA R16, R8, R16, R26 ;  /* 0x000000100810722b */ /* 0x000fe4000000001a */
[----:B------:R-:W-:Y:S02]  /*0a60*/  DADD R26, R12, -R22 ;  /* 0x000000000c1a7229 */ /* 0x000fe40000000816 */
[----:B------:R-:W-:-:S06]  /*0a70*/  DMUL R12, R22, R14 ;  /* 0x0000000e160c7228 */ /* 0x000fcc0000000000 */
[----:B------:R-:W-:Y:S02]  /*0a80*/  DADD R18, R18, R26 ;  /* 0x0000000012127229 */ /* 0x000fe4000000001a */
[----:B------:R-:W-:-:S08]  /*0a90*/  DFMA R26, R22, R14, -R12 ;  /* 0x0000000e161a722b */ /* 0x000fd0000000080c */
        /* <DEDUP_REMOVED lines=9> */
[----:B------:R-:W-:Y:S01]  /*0b30*/  DADD R8, R6, R8 ;  /* 0x0000000006087229 */ /* 0x000fe20000000008 */
[----:B------:R-:W-:Y:S01]  /*0b40*/  LOP3.LUT R6, R11, 0x80000000, RZ, 0x3c, !PT ;  /* 0x800000000b067812 */ /* 0x000fe200078e3cff */
[----:B------:R-:W-:-:S06]  /*0b50*/  IMAD.MOV.U32 R7, RZ, RZ, 0x43300000 ;  /* 0x43300000ff077424 */ /* 0x000fcc00078e00ff */
[----:B------:R-:W-:Y:S02]  /*0b60*/  DADD R10, R14, R8 ;  /* 0x000000000e0a7229 */ /* 0x000fe40000000008 */
[----:B------:R-:W-:Y:S01]  /*0b70*/  DADD R12, R6, -UR6 ;  /* 0x80000006060c7e29 */ /* 0x000fe20008000000 */
[----:B------:R-:W-:Y:S01]  /*0b80*/  UMOV UR6, 0xfefa39ef ;  /* 0xfefa39ef00067882 */ /* 0x000fe20000000000 */
[----:B------:R-:W-:-:S04]  /*0b90*/  UMOV UR7, 0x3fe62e42 ;  /* 0x3fe62e4200077882 */ /* 0x000fc80000000000 */
[--C-:B------:R-:W-:Y:S02]  /*0ba0*/  DADD R14, R14, -R10.reuse ;  /* 0x000000000e0e7229 */ /* 0x100fe4000000080a */
[----:B------:R-:W-:-:S06]  /*0bb0*/  DFMA R6, R12, UR6, R10 ;  /* 0x000000060c067c2b */ /* 0x000fcc000800000a */
[----:B------:R-:W-:Y:S02]  /*0bc0*/  DADD R14, R8, R14 ;  /* 0x00000000080e7229 */ /* 0x000fe4000000000e */
[----:B------:R-:W-:Y:S01]  /*0bd0*/  DFMA R16, R12, -UR6, R6 ;  /* 0x800000060c107c2b */ /* 0x000fe20008000006 */
[----:B------:R-:W-:-:S05]  /*0be0*/  IMAD.SHL.U32 R8, R5, 0x2, RZ ;  /* 0x0000000205087824 */ /* 0x000fca00078e00ff */
[----:B------:R-:W-:Y:S02]  /*0bf0*/  ISETP.GT.U32.AND P0, PT, R8, -0x2000001, PT ;  /* 0xfdffffff0800780c */ /* 0x000fe40003f04070 */
[----:B------:R-:W-:-:S08]  /*0c00*/  DADD R16, -R10, R16 ;  /* 0x000000000a107229 */ /* 0x000fd00000000110 */
[----:B------:R-:W-:-:S08]  /*0c10*/  DADD R14, R14, -R16 ;  /* 0x000000000e0e7229 */ /* 0x000fd00000000810 */
[----:B------:R-:W-:Y:S01]  /*0c20*/  DFMA R14, R12, UR8, R14 ;  /* 0x000000080c0e7c2b */ /* 0x000fe2000800000e */
[----:B------:R-:W-:Y:S01]  /*0c30*/  LOP3.LUT R13, R5, 0xff0fffff, RZ, 0xc0, !PT ;  /* 0xff0fffff050d7812 */ /* 0x000fe200078ec0ff */
[----:B------:R-:W-:-:S03]  /*0c40*/  IMAD.MOV.U32 R12, RZ, RZ, R4 ;  /* 0x000000ffff0c7224 */ /* 0x000fc600078e0004 */
[----:B------:R-:W-:-:S03]  /*0c50*/  SEL R13, R13, R5, P0 ;  /* 0x000000050d0d7207 */ /* 0x000fc60000000000 */
[----:B------:R-:W-:-:S08]  /*0c60*/  DADD R8, R6, R14 ;  /* 0x0000000006087229 */ /* 0x000fd0000000000e */
[----:B------:R-:W-:Y:S02]  /*0c70*/  DADD R10, R6, -R8 ;  /* 0x00000000060a7229 */ /* 0x000fe40000000808 */
[----:B------:R-:W-:-:S06]  /*0c80*/  DMUL R6, R8, R12 ;  /* 0x0000000c08067228 */ /* 0x000fcc0000000000 */
[----:B------:R-:W-:Y:S02]  /*0c90*/  DADD R10, R14, R10 ;  /* 0x000000000e0a7229 */ /* 0x000fe4000000000a */
[----:B------:R-:W-:-:S08]  /*0ca0*/  DFMA R8, R8, R12, -R6 ;  /* 0x0000000c0808722b */ /* 0x000fd00000000806 */
[----:B------:R-:W-:Y:S01]  /*0cb0*/  DFMA R12, R10, R12, R8 ;  /* 0x0000000c0a0c722b */ /* 0x000fe20000000008 */
[----:B------:R-:W-:Y:S02]  /*0cc0*/  IMAD.MOV.U32 R10, RZ, RZ, 0x652b82fe ;  /* 0x652b82feff0a7424 */ /* 0x000fe400078e00ff */
[----:B------:R-:W-:-:S05]  /*0cd0*/  IMAD.MOV.U32 R11, RZ, RZ, 0x3ff71547 ;  /* 0x3ff71547ff0b7424 */ /* 0x000fca00078e00ff */
        /* <DEDUP_REMOVED lines=56> */
.L_x_24:
[----:B------:R-:W-:Y:S02]  /*1060*/  DFMA R12, R12, R6, R6 ;  /* 0x000000060c0c722b */ /* 0x000fe40000000006 */
[----:B------:R-:W-:-:S08]  /*1070*/  DSETP.NEU.AND P0, PT, |R6|, +INF , PT ;  /* 0x7ff000000600742a */ /* 0x000fd00003f0d200 */
[----:B------:R-:W-:Y:S01]  /*1080*/  FSEL R11, R6, R12, !P0 ;  /* 0x0000000c060b7208 */ /* 0x000fe20004000000 */
[----:B------:R-:W-:Y:S01]  /*1090*/  IMAD.MOV.U32 R6, RZ, RZ, R0 ;  /* 0x000000ffff067224 */ /* 0x000fe200078e0000 */
[----:B------:R-:W-:Y:S01]  /*10a0*/  FSEL R12, R7, R13, !P0 ;  /* 0x0000000d070c7208 */ /* 0x000fe20004000000 */
[----:B------:R-:W-:-:S04]  /*10b0*/  IMAD.MOV.U32 R7, RZ, RZ, 0x0 ;  /* 0x00000000ff077424 */ /* 0x000fc800078e00ff */
[----:B------:R-:W-:Y:S05]  /*10c0*/  RET.REL.NODEC R6 `(_Z11cudaPowGradPdS_S_di) ;  /* 0xffffffec06cc7950 */ /* 0x000fea0003c3ffff */
.L_x_25:
        /* <DEDUP_REMOVED lines=11> */
.L_x_28:


//--------------------- .nv.global.init           --------------------------
	.section	.nv.global.init,"aw",@progbits
	.align	4
.nv.global.init:
	.type		mrg32k3aM1SubSeq,@object
	.size		mrg32k3aM1SubSeq,(mrg32k3aM2SubSeq - mrg32k3aM1SubSeq)
mrg32k3aM1SubSeq:
        /*0000*/ 	.byte	0x0b, 0xcc, 0xee, 0x04, 0x73, 0x29, 0x8b, 0x6f, 0xf6, 0x53, 0x03, 0xf6, 0x23, 0xf6, 0xea, 0xda
        /* <DEDUP_REMOVED lines=125> */
	.type		mrg32k3aM2SubSeq,@object
	.size		mrg32k3aM2SubSeq,(mrg32k3aM1 - mrg32k3aM2SubSeq)
mrg32k3aM2SubSeq:
        /* <DEDUP_REMOVED lines=126> */
	.type		mrg32k3aM1,@object
	.size		mrg32k3aM1,(mrg32k3aM1Seq - mrg32k3aM1)
mrg32k3aM1:
        /* <DEDUP_REMOVED lines=144> */
	.type		mrg32k3aM1Seq,@object
	.size		mrg32k3aM1Seq,(mrg32k3aM2 - mrg32k3aM1Seq)
mrg32k3aM1Seq:
        /* <DEDUP_REMOVED lines=144> */
	.type		mrg32k3aM2,@object
	.size		mrg32k3aM2,(mrg32k3aM2Seq - mrg32k3aM2)
mrg32k3aM2:
        /* <DEDUP_REMOVED lines=144> */
	.type		mrg32k3aM2Seq,@object
	.size		mrg32k3aM2Seq,(precalc_xorwow_matrix - mrg32k3aM2Seq)
mrg32k3aM2Seq:
        /* <DEDUP_REMOVED lines=144> */
	.type		precalc_xorwow_matrix,@object
	.size		precalc_xorwow_matrix,(precalc_xorwow_offset_matrix - precalc_xorwow_matrix)
precalc_xorwow_matrix:
        /* <DEDUP_REMOVED lines=6400> */
	.type		precalc_xorwow_offset_matrix,@object
	.size		precalc_xorwow_offset_matrix,(.L_1 - precalc_xorwow_offset_matrix)
precalc_xorwow_offset_matrix:
        /* <DEDUP_REMOVED lines=6400> */
.L_1:


//--------------------- .nv.shared.reserved.0     --------------------------
	.section	.nv.shared.reserved.0,"aw",@nobits
	.weak		__nv_reservedSMEM_offset_0_alias
	.size		__nv_reservedSMEM_offset_0_alias, 0, 64
	.other		__nv_reservedSMEM_offset_0_alias,@"STO_CUDA_RESERVED_SHARED STV_DEFAULT"
__nv_reservedSMEM_offset_0_alias:
	.zero		0
	.zero		64


//--------------------- .nv.constant0._Z18mulKernel2dColWisePdS_S_mm --------------------------
	.section	.nv.constant0._Z18mulKernel2dColWisePdS_S_mm,"a",@progbits
	.sectionflags	@""
	.align	4
.nv.constant0._Z18mulKernel2dColWisePdS_S_mm:
	.zero		936


//--------------------- .nv.constant0._Z7addGradPdS_S_i --------------------------
	.section	.nv.constant0._Z7addGradPdS_S_i,"a",@progbits
	.sectionflags	@""
	.align	4
.nv.constant0._Z7addGradPdS_S_i:
	.zero		924


//--------------------- .nv.constant0._Z8gradTanhPdS_S_i --------------------------
	.section	.nv.constant0._Z8gradTanhPdS_S_i,"a",@progbits
	.sectionflags	@""
	.align	4
.nv.constant0._Z8gradTanhPdS_S_i:
	.zero		924


//--------------------- .nv.constant0._Z11cudaPowGradPdS_S_di --------------------------
	.section	.nv.constant0._Z11cudaPowGradPdS_S_di,"a",@progbits
	.sectionflags	@""
	.align	4
.nv.constant0._Z11cudaPowGradPdS_S_di:
	.zero		932


//--------------------- SYMBOLS --------------------------

	.type		.nv.reservedSmem.offset0,@object
	.size		.nv.reservedSmem.offset0,0x4
